def matmul_kernel(
    a_ptr,
    b_ptr,
    c_ptr,
    M,
    N,
    K,
    stride_am,
    stride_ak,
    stride_bk,
    stride_bn,
    stride_cm,
    stride_cn,
    BLOCK_M: tl.constexpr,
    BLOCK_N: tl.constexpr,
    BLOCK_K: tl.constexpr,
    GROUP_M: tl.constexpr,
):
    pid = tl.program_id(axis=0)
    num_pid_m = tl.cdiv(M, BLOCK_M)
    num_pid_n = tl.cdiv(N, BLOCK_N)
    num_pid_in_group = GROUP_M * num_pid_n
    group_id = pid // num_pid_in_group
    first_pid_m = group_id * GROUP_M
    group_size_m = min(num_pid_m - first_pid_m, GROUP_M)
    pid_m = first_pid_m + ((pid % num_pid_in_group) % group_size_m)
    pid_n = (pid % num_pid_in_group) // group_size_m

    offs_am = (pid_m * BLOCK_M + tl.arange(0, BLOCK_M)) % M
    offs_bn = (pid_n * BLOCK_N + tl.arange(0, BLOCK_N)) % N
    offs_k = tl.arange(0, BLOCK_K)
    a_ptrs = a_ptr + offs_am[:, None] * stride_am + offs_k[None, :] * stride_ak
    b_ptrs = b_ptr + offs_k[:, None] * stride_bk + offs_bn[None, :] * stride_bn

    acc = tl.zeros((BLOCK_M, BLOCK_N), dtype=tl.float32)
    for kk in range(0, tl.cdiv(K, BLOCK_K)):
        a = tl.load(a_ptrs, mask=offs_k[None, :] < K - kk * BLOCK_K, other=0.0)
        b = tl.load(b_ptrs, mask=offs_k[:, None] < K - kk * BLOCK_K, other=0.0)
        acc = tl.dot(a, b, acc)
        a_ptrs += BLOCK_K * stride_ak
        b_ptrs += BLOCK_K * stride_bk

    c = acc.to(c_ptr.dtype.element_ty)
    offs_cm = pid_m * BLOCK_M + tl.arange(0, BLOCK_M)
    offs_cn = pid_n * BLOCK_N + tl.arange(0, BLOCK_N)
    c_ptrs = c_ptr + offs_cm[:, None] * stride_cm + offs_cn[None, :] * stride_cn
    mask = (offs_cm[:, None] < M) & (offs_cn[None, :] < N)
    tl.store(c_ptrs, c, mask=mask)

# config = {"BLOCK_K": 128, "BLOCK_M": 64, "BLOCK_N": 32, "GROUP_M": 8, "arch": "sm_100", "dtype": "fp8e4m3", "num_ctas": 1, "num_stages": 3, "num_warps": 8}
# arch = sm_100


// ===== COMPILED SASS (sm_100a) =====

	.target	sm_100a

	.elftype	@"ET_EXEC"


//--------------------- .note.nv.tkinfo           --------------------------
	.section	.note.nv.tkinfo,"",@"SHT_NOTE"
	.sectionflags	@"SHF_NOTE_NV_TKINFO"
	.tkinfo
        /*0018*/ 	.word	0x00000081
        /*0030*/ 	.string	""
        /*0030*/ 	.string	"ptxas-blackwell"
        /*0030*/ 	.string	"Cuda compilation tools, release 12.9, V12.9.86"
        /*0030*/ 	.string	"Build cuda_12.9.r12.9/compiler.36037853_0"
        /*0030*/ 	.string	"-v  -suppress-debug-info  -lineinfo  -arch sm_100a "



//--------------------- .note.nv.cuver            --------------------------
	.section	.note.nv.cuver,"",@"SHT_NOTE"
	.sectionflags	@"SHF_NOTE_NV_CUVER"
        /*0018*/ 	.short	0x0001
        /*001a*/ 	.short	0x0064
        /*001c*/ 	.short	0x0001
        /*001e*/ 	.short	0x0000
        /*0020*/ 	.short	0x0001
        /*0022*/ 	.short	0x0000


//--------------------- .nv.info                  --------------------------
	.section	.nv.info,"",@"SHT_CUDA_INFO"
	.align	4


	//----- nvinfo : EIATTR_REGCOUNT
	.align		4
        /*0000*/ 	.byte	0x04, 0x2f
        /*0002*/ 	.short	(.L_4 - .L_3)
	.align		4
.L_3:
        /*0004*/ 	.word	index@(matmul_kernel)
        /*0008*/ 	.word	0x000000c7


	//----- nvinfo : EIATTR_FRAME_SIZE
	.align		4
.L_4:
        /*000c*/ 	.byte	0x04, 0x11
        /*000e*/ 	.short	(.L_6 - .L_5)
	.align		4
.L_5:
        /*0010*/ 	.word	index@($__internal_2_$__cuda_sm10x_tcgen05_guardrail_trap_unallocated_columns_being_dealloced)
        /*0014*/ 	.word	0x00000000


	//----- nvinfo : EIATTR_FRAME_SIZE
	.align		4
.L_6:
        /*0018*/ 	.byte	0x04, 0x11
        /*001a*/ 	.short	(.L_8 - .L_7)
	.align		4
.L_7:
        /*001c*/ 	.word	index@($__internal_1_$__cuda_sm10x_tcgen05_guardrail_trap_phase_invalid_during_alloc)
        /*0020*/ 	.word	0x00000000


	//----- nvinfo : EIATTR_FRAME_SIZE
	.align		4
.L_8:
        /*0024*/ 	.byte	0x04, 0x11
        /*0026*/ 	.short	(.L_10 - .L_9)
	.align		4
.L_9:
        /*0028*/ 	.word	index@($__internal_0_$__cuda_sm10x_tcgen05_guardrail_trap_col_being_dealloced_not_returned_by_alloc)
        /*002c*/ 	.word	0x00000000


	//----- nvinfo : EIATTR_FRAME_SIZE
	.align		4
.L_10:
        /*0030*/ 	.byte	0x04, 0x11
        /*0032*/ 	.short	(.L_12 - .L_11)
	.align		4
.L_11:
        /*0034*/ 	.word	index@(matmul_kernel)
        /*0038*/ 	.word	0x00000000


	//----- nvinfo : EIATTR_MIN_STACK_SIZE
	.align		4
.L_12:
        /*003c*/ 	.byte	0x04, 0x12
        /*003e*/ 	.short	(.L_14 - .L_13)
	.align		4
.L_13:
        /*0040*/ 	.word	index@(matmul_kernel)
        /*0044*/ 	.word	0x00000000
.L_14:


//--------------------- .nv.info.matmul_kernel    --------------------------
	.section	.nv.info.matmul_kernel,"",@"SHT_CUDA_INFO"
	.sectionflags	@""
	.align	4


	//----- nvinfo : EIATTR_CUDA_API_VERSION
	.align		4
        /*0000*/ 	.byte	0x04, 0x37
        /*0002*/ 	.short	(.L_16 - .L_15)
.L_15:
        /*0004*/ 	.word	0x00000081


	//----- nvinfo : EIATTR_KPARAM_INFO
	.align		4
.L_16:
        /*0008*/ 	.byte	0x04, 0x17
        /*000a*/ 	.short	(.L_18 - .L_17)
.L_17:
        /*000c*/ 	.word	0x00000000
        /*0010*/ 	.short	0x000d
        /*0012*/ 	.short	0x0048
        /*0014*/ 	.byte	0x00, 0xf4, 0x21, 0x00


	//----- nvinfo : EIATTR_KPARAM_INFO
	.align		4
.L_18:
        /*0018*/ 	.byte	0x04, 0x17
        /*001a*/ 	.short	(.L_20 - .L_19)
.L_19:
        /*001c*/ 	.word	0x00000000
        /*0020*/ 	.short	0x000c
        /*0022*/ 	.short	0x0040
        /*0024*/ 	.byte	0x00, 0xf4, 0x21, 0x00


	//----- nvinfo : EIATTR_KPARAM_INFO
	.align		4
.L_20:
        /*0028*/ 	.byte	0x04, 0x17
        /*002a*/ 	.short	(.L_22 - .L_21)
.L_21:
        /*002c*/ 	.word	0x00000000
        /*0030*/ 	.short	0x000b
        /*0032*/ 	.short	0x0038
        /*0034*/ 	.byte	0x00, 0xf0, 0x11, 0x00


	//----- nvinfo : EIATTR_KPARAM_INFO
	.align		4
.L_22:
        /*0038*/ 	.byte	0x04, 0x17
        /*003a*/ 	.short	(.L_24 - .L_23)
.L_23:
        /*003c*/ 	.word	0x00000000
        /*0040*/ 	.short	0x000a
        /*0042*/ 	.short	0x0034
        /*0044*/ 	.byte	0x00, 0xf0, 0x11, 0x00


	//----- nvinfo : EIATTR_KPARAM_INFO
	.align		4
.L_24:
        /*0048*/ 	.byte	0x04, 0x17
        /*004a*/ 	.short	(.L_26 - .L_25)
.L_25:
        /*004c*/ 	.word	0x00000000
        /*0050*/ 	.short	0x0009
        /*0052*/ 	.short	0x0030
        /*0054*/ 	.byte	0x00, 0xf0, 0x11, 0x00


	//----- nvinfo : EIATTR_KPARAM_INFO
	.align		4
.L_26:
        /*0058*/ 	.byte	0x04, 0x17
        /*005a*/ 	.short	(.L_28 - .L_27)
.L_27:
        /*005c*/ 	.word	0x00000000
        /*0060*/ 	.short	0x0008
        /*0062*/ 	.short	0x002c
        /*0064*/ 	.byte	0x00, 0xf0, 0x11, 0x00


	//----- nvinfo : EIATTR_KPARAM_INFO
	.align		4
.L_28:
        /*0068*/ 	.byte	0x04, 0x17
        /*006a*/ 	.short	(.L_30 - .L_29)
.L_29:
        /*006c*/ 	.word	0x00000000
        /*0070*/ 	.short	0x0007
        /*0072*/ 	.short	0x0028
        /*0074*/ 	.byte	0x00, 0xf0, 0x11, 0x00


	//----- nvinfo : EIATTR_KPARAM_INFO
	.align		4
.L_30:
        /*0078*/ 	.byte	0x04, 0x17
        /*007a*/ 	.short	(.L_32 - .L_31)
.L_31:
        /*007c*/ 	.word	0x00000000
        /*0080*/ 	.short	0x0006
        /*0082*/ 	.short	0x0024
        /*0084*/ 	.byte	0x00, 0xf0, 0x11, 0x00


	//----- nvinfo : EIATTR_KPARAM_INFO
	.align		4
.L_32:
        /*0088*/ 	.byte	0x04, 0x17
        /*008a*/ 	.short	(.L_34 - .L_33)
.L_33:
        /*008c*/ 	.word	0x00000000
        /*0090*/ 	.short	0x0005
        /*0092*/ 	.short	0x0020
        /*0094*/ 	.byte	0x00, 0xf0, 0x11, 0x00


	//----- nvinfo : EIATTR_KPARAM_INFO
	.align		4
.L_34:
        /*0098*/ 	.byte	0x04, 0x17
        /*009a*/ 	.short	(.L_36 - .L_35)
.L_35:
        /*009c*/ 	.word	0x00000000
        /*00a0*/ 	.short	0x0004
        /*00a2*/ 	.short	0x001c
        /*00a4*/ 	.byte	0x00, 0xf0, 0x11, 0x00


	//----- nvinfo : EIATTR_KPARAM_INFO
	.align		4
.L_36:
        /*00a8*/ 	.byte	0x04, 0x17
        /*00aa*/ 	.short	(.L_38 - .L_37)
.L_37:
        /*00ac*/ 	.word	0x00000000
        /*00b0*/ 	.short	0x0003
        /*00b2*/ 	.short	0x0018
        /*00b4*/ 	.byte	0x00, 0xf0, 0x11, 0x00


	//----- nvinfo : EIATTR_KPARAM_INFO
	.align		4
.L_38:
        /*00b8*/ 	.byte	0x04, 0x17
        /*00ba*/ 	.short	(.L_40 - .L_39)
.L_39:
        /*00bc*/ 	.word	0x00000000
        /*00c0*/ 	.short	0x0002
        /*00c2*/ 	.short	0x0010
        /*00c4*/ 	.byte	0x00, 0xf4, 0x21, 0x00


	//----- nvinfo : EIATTR_KPARAM_INFO
	.align		4
.L_40:
        /*00c8*/ 	.byte	0x04, 0x17
        /*00ca*/ 	.short	(.L_42 - .L_41)
.L_41:
        /*00cc*/ 	.word	0x00000000
        /*00d0*/ 	.short	0x0001
        /*00d2*/ 	.short	0x0008
        /*00d4*/ 	.byte	0x00, 0xf4, 0x21, 0x00


	//----- nvinfo : EIATTR_KPARAM_INFO
	.align		4
.L_42:
        /*00d8*/ 	.byte	0x04, 0x17
        /*00da*/ 	.short	(.L_44 - .L_43)
.L_43:
        /*00dc*/ 	.word	0x00000000
        /*00e0*/ 	.short	0x0000
        /*00e2*/ 	.short	0x0000
        /*00e4*/ 	.byte	0x00, 0xf4, 0x21, 0x00


	//----- nvinfo : EIATTR_AT_ENTRY_FRAGMENTS
	.align		4
.L_44:
        /*00e8*/ 	.byte	0x04, 0x4f
        /*00ea*/ 	.short	(.L_46 - .L_45)


	//   ....[0]....
.L_45:
        /*00ec*/ 	.word	0x00000004


	//----- nvinfo : EIATTR_RESERVED_SMEM_USED
	.align		4
.L_46:
        /*00f0*/ 	.byte	0x01, 0x41
	.zero		2


	//----- nvinfo : EIATTR_SPARSE_MMA_MASK
	.align		4
        /*00f4*/ 	.byte	0x03, 0x50
        /*00f6*/ 	.short	0x0000


	//----- nvinfo : EIATTR_TCGEN05_1CTA_USED
	.align		4
        /*00f8*/ 	.byte	0x01, 0x51
	.zero		2


	//----- nvinfo : EIATTR_MAXREG_COUNT
	.align		4
        /*00fc*/ 	.byte	0x03, 0x1b
        /*00fe*/ 	.short	0x00ff


	//----- nvinfo : EIATTR_NUM_BARRIERS
	.align		4
        /*0100*/ 	.byte	0x02, 0x4c
        /*0102*/ 	.byte	0x01
	.zero		1


	//----- nvinfo : EIATTR_INT_WARP_WIDE_INSTR_OFFSETS
	.align		4
        /*0104*/ 	.byte	0x04, 0x31
        /*0106*/ 	.short	(.L_48 - .L_47)


	//   ....[0]....
.L_47:
        /*0108*/ 	.word	0x00001850


	//   ....[1]....
        /*010c*/ 	.word	0x00001860


	//   ....[2]....
        /*0110*/ 	.word	0x00003180


	//   ....[3]....
        /*0114*/ 	.word	0x00005b00


	//   ....[4]....
        /*0118*/ 	.word	0x00005b50


	//----- nvinfo : EIATTR_COOP_GROUP_MASK_REGIDS
	.align		4
.L_48:
        /*011c*/ 	.byte	0x04, 0x29
        /*011e*/ 	.short	(.L_50 - .L_49)


	//   ....[0]....
.L_49:
        /*0120*/ 	.word	0xffffffff


	//   ....[1]....
        /*0124*/ 	.word	0xffffffff


	//   ....[2]....
        /*0128*/ 	.word	0xffffffff


	//   ....[3]....
        /*012c*/ 	.word	0xffffffff


	//----- nvinfo : EIATTR_COOP_GROUP_INSTR_OFFSETS
	.align		4
.L_50:
        /*0130*/ 	.byte	0x04, 0x28
        /*0132*/ 	.short	(.L_52 - .L_51)


	//   ....[0]....
.L_51:
        /*0134*/ 	.word	0x00000060


	//   ....[1]....
        /*0138*/ 	.word	0x00000310


	//   ....[2]....
        /*013c*/ 	.word	0x000059a0


	//   ....[3]....
        /*0140*/ 	.word	0x00005c00


	//----- nvinfo : EIATTR_VRC_CTA_INIT_COUNT
	.align		4
.L_52:
        /*0144*/ 	.byte	0x02, 0x4a
        /*0146*/ 	.byte	0x80
	.zero		1


	//----- nvinfo : EIATTR_MBARRIER_INSTR_OFFSETS
	.align		4
        /*0148*/ 	.byte	0x04, 0x39
        /*014a*/ 	.short	(.L_54 - .L_53)


	//   ....[0]....
.L_53:
        /*014c*/ 	.word	0x00001980
        /*0150*/ 	.word	0x000000ff
        /*0154*/ 	.word	0x00000000
        /*0158*/ 	.short	0x0100
        /*015a*/ 	.byte	0x06
	.zero		1


	//   ....[1]....
        /*015c*/ 	.word	0x000031a0
        /*0160*/ 	.word	0x000000ff
        /*0164*/ 	.word	0x00006008
        /*0168*/ 	.short	0x0100
        /*016a*/ 	.byte	0x09
	.zero		1


	//   ....[2]....
        /*016c*/ 	.word	0x00003cf0
        /*0170*/ 	.word	0x000000ff
        /*0174*/ 	.word	0x00000000
        /*0178*/ 	.short	0x010a
        /*017a*/ 	.byte	0x06
	.zero		1


	//   ....[3]....
        /*017c*/ 	.word	0x00005210
        /*0180*/ 	.word	0x000000ff
        /*0184*/ 	.word	0x00000000
        /*0188*/ 	.short	0x010a
        /*018a*/ 	.byte	0x06
	.zero		1


	//   ....[4]....
        /*018c*/ 	.word	0x00005360
        /*0190*/ 	.word	0x000000ff
        /*0194*/ 	.word	0x00006000
        /*0198*/ 	.short	0x0108
        /*019a*/ 	.byte	0x09
	.zero		1


	//   ....[5]....
        /*019c*/ 	.word	0x000053d0
        /*01a0*/ 	.word	0x000000ff
        /*01a4*/ 	.word	0x00006008
        /*01a8*/ 	.short	0x0108
        /*01aa*/ 	.byte	0x09
	.zero		1


	//   ....[6]....
        /*01ac*/ 	.word	0x00005c20
        /*01b0*/ 	.word	0x000000ff
        /*01b4*/ 	.word	0x00000000
        /*01b8*/ 	.short	0x010a
        /*01ba*/ 	.byte	0x06
	.zero		1


	//   ....[7]....
        /*01bc*/ 	.word	0x00005c50
        /*01c0*/ 	.word	0x000000ff
        /*01c4*/ 	.word	0x00000000
        /*01c8*/ 	.short	0x010a
        /*01ca*/ 	.byte	0x06
	.zero		1


	//----- nvinfo : EIATTR_NUM_MBARRIERS
	.align		4
.L_54:
        /*01cc*/ 	.byte	0x03, 0x38
        /*01ce*/ 	.short	0x0002


	//----- nvinfo : EIATTR_EXIT_INSTR_OFFSETS
	.align		4
        /*01d0*/ 	.byte	0x04, 0x1c
        /*01d2*/ 	.short	(.L_56 - .L_55)


	//   ....[0]....
.L_55:
        /*01d4*/ 	.word	0x00005c10


	//----- nvinfo : EIATTR_REQNTID
	.align		4
.L_56:
        /*01d8*/ 	.byte	0x04, 0x10
        /*01da*/ 	.short	(.L_58 - .L_57)
.L_57:
        /*01dc*/ 	.word	0x00000100
        /*01e0*/ 	.word	0x00000001
        /*01e4*/ 	.word	0x00000001


	//----- nvinfo : EIATTR_CRS_STACK_SIZE
	.align		4
.L_58:
        /*01e8*/ 	.byte	0x04, 0x1e
        /*01ea*/ 	.short	(.L_60 - .L_59)
.L_59:
        /*01ec*/ 	.word	0x00000000


	//----- nvinfo : EIATTR_CBANK_PARAM_SIZE
	.align		4
.L_60:
        /*01f0*/ 	.byte	0x03, 0x19
        /*01f2*/ 	.short	0x0050


	//----- nvinfo : EIATTR_PARAM_CBANK
	.align		4
        /*01f4*/ 	.byte	0x04, 0x0a
        /*01f6*/ 	.short	(.L_62 - .L_61)
	.align		4
.L_61:
        /*01f8*/ 	.word	index@(.nv.constant0.matmul_kernel)
        /*01fc*/ 	.short	0x0380
        /*01fe*/ 	.short	0x0050


	//----- nvinfo : EIATTR_SW_WAR
	.align		4
.L_62:
        /*0200*/ 	.byte	0x04, 0x36
        /*0202*/ 	.short	(.L_64 - .L_63)
.L_63:
        /*0204*/ 	.word	0x00000008
.L_64:


//--------------------- .nv.compat                --------------------------
	.section	.nv.compat,"",@"SHT_CUDA_COMPAT_INFO"
	.align	4
        /*0000*/ 	.byte	0x02, 0x02, 0x02, 0x00, 0x02, 0x05, 0x05, 0x00, 0x02, 0x03, 0x00, 0x00, 0x02, 0x06, 0x01, 0x00


//--------------------- .nv.callgraph             --------------------------
	.section	.nv.callgraph,"",@"SHT_CUDA_CALLGRAPH"
	.align	4
	.sectionentsize	8
	.align		4
        /*0000*/ 	.word	0x00000000
	.align		4
        /*0004*/ 	.word	0xffffffff
	.align		4
        /*0008*/ 	.word	0x00000000
	.align		4
        /*000c*/ 	.word	0xfffffffe
	.align		4
        /*0010*/ 	.word	0x00000000
	.align		4
        /*0014*/ 	.word	0xfffffffd
	.align		4
        /*0018*/ 	.word	0x00000000
	.align		4
        /*001c*/ 	.word	0xfffffffc


//--------------------- .text.matmul_kernel       --------------------------
	.section	.text.matmul_kernel,"ax",@progbits
	.align	128
        .global         matmul_kernel
        .type           matmul_kernel,@function
        .size           matmul_kernel,(.L_x_20 - matmul_kernel)
        .other          matmul_kernel,@"STO_CUDA_ENTRY STV_DEFAULT"
matmul_kernel:
.text.matmul_kernel:
[----:B------:R-:W0:Y:S01]  /*0000*/  LDC R1, c[0x0][0x37c] ;  /* 0x0000df00ff017b82 */ /* 0x000e220000000800 */
[----:B------:R-:W1:Y:S01]  /*0010*/  S2R R12, SR_TID.X ;  /* 0x00000000000c7919 */ /* 0x000e620000002100 */
[----:B------:R-:W2:Y:S01]  /*0020*/  LDCU.64 UR18, c[0x0][0x358] ;  /* 0x00006b00ff1277ac */ /* 0x000ea20008000a00 */
[----:B-1----:R-:W-:-:S13]  /*0030*/  ISETP.GE.U32.AND P1, PT, R12, 0x20, PT ;  /* 0x000000200c00780c */ /* 0x002fda0003f26070 */
[----:B--2---:R-:W-:Y:S05]  /*0040*/  @P1 BRA `(.L_x_0) ;  /* 0x0000000000b41947 */ /* 0x004fea0003800000 */
[----:B------:R-:W1:Y:S01]  /*0050*/  S2UR UR6, SR_CgaCtaId ;  /* 0x00000000000679c3 */ /* 0x000e620000008800 */
[----:B------:R-:W-:Y:S01]  /*0060*/  NOP ;  /* 0x0000000000007918 */ /* 0x000fe20000000000 */
[----:B------:R-:W-:Y:S02]  /*0070*/  UMOV UR4, 0x40 ;  /* 0x0000004000047882 */ /* 0x000fe40000000000 */
[----:B-1----:R-:W-:-:S09]  /*0080*/  ULEA UR4, UR6, UR4, 0x18 ;  /* 0x0000000406047291 */ /* 0x002fd2000f8ec0ff */
[----:B------:R-:W1:Y:S01]  /*0090*/  LDS.U8 R0, [UR4] ;  /* 0x00000004ff007984 */ /* 0x000e620008000000 */
[----:B------:R-:W-:Y:S02]  /*00a0*/  UMOV UR4, 0x400 ;  /* 0x0000040000047882 */ /* 0x000fe40000000000 */
[----:B------:R-:W-:Y:S01]  /*00b0*/  ULEA UR4, UR6, UR4, 0x18 ;  /* 0x0000000406047291 */ /* 0x000fe2000f8ec0ff */
[----:B-1----:R-:W-:-:S13]  /*00c0*/  ISETP.NE.AND P0, PT, R0, RZ, PT ;  /* 0x000000ff0000720c */ /* 0x002fda0003f05270 */
[----:B------:R-:W-:Y:S05]  /*00d0*/  @P0 BRA `(.L_x_1) ;  /* 0x0000000000780947 */ /* 0x000fea0003800000 */
[----:B------:R-:W-:-:S13]  /*00e0*/  ELECT P0, URZ, PT ;  /* 0x0000000000ff782f */ /* 0x000fda0003800000 */
[----:B------:R-:W-:Y:S05]  /*00f0*/  @!P0 BRA `(.L_x_2) ;  /* 0x0000000000808947 */ /* 0x000fea0003800000 */
[----:B------:R-:W-:Y:S01]  /*0100*/  UMOV UR5, 0x1 ;  /* 0x0000000100057882 */ /* 0x000fe20000000000 */
[----:B------:R-:W-:-:S04]  /*0110*/  IMAD.MOV.U32 R4, RZ, RZ, 0x1 ;  /* 0x00000001ff047424 */ /* 0x000fc800078e00ff */
[----:B------:R-:W-:Y:S04]  /*0120*/  DEPBAR.LE SB1, 0x36 ;  /* 0x00009d800000791a */ /* 0x000fe80000000000 */
[----:B------:R-:W1:Y:S02]  /*0130*/  UTCATOMSWS.FIND_AND_SET.ALIGN UP0, UR5, UR5 ;  /* 0x00000005000575e3 */ /* 0x000e640008000800 */
[----:B-1----:R-:W-:-:S04]  /*0140*/  PLOP3.LUT P0, PT, PT, PT, UP0, 0x80, 0x8 ;  /* 0x000000000008781c */ /* 0x002fc80003f0f008 */
[----:B------:R-:W-:-:S04]  /*0150*/  SEL R0, RZ, 0xffffffff, !P0 ;  /* 0xffffffffff007807 */ /* 0x000fc80004000000 */
[----:B------:R-:W-:Y:S01]  /*0160*/  ISETP.NE.AND P0, PT, R0, RZ, PT ;  /* 0x000000ff0000720c */ /* 0x000fe20003f05270 */
[----:B------:R-:W-:-:S12]  /*0170*/  IMAD.U32 R0, RZ, RZ, UR5 ;  /* 0x00000005ff007e24 */ /* 0x000fd8000f8e00ff */
[----:B------:R-:W-:Y:S05]  /*0180*/  @P0 BRA `(.L_x_3) ;  /* 0x0000000000240947 */ /* 0x000fea0003800000 */
.L_x_4:
[----:B------:R-:W-:Y:S05]  /*0190*/  NANOSLEEP 0x64 ;  /* 0x000000640000795d */ /* 0x000fea0003800000 */
[----:B------:R-:W-:-:S05]  /*01a0*/  UMOV UR5, 0x1 ;  /* 0x0000000100057882 */ /* 0x000fca0000000000 */
[----:B------:R-:W-:Y:S04]  /*01b0*/  DEPBAR.LE SB1, 0x36 ;  /* 0x00009d800000791a */ /* 0x000fe80000000000 */
[----:B------:R-:W1:Y:S02]  /*01c0*/  UTCATOMSWS.FIND_AND_SET.ALIGN UP0, UR5, UR5 ;  /* 0x00000005000575e3 */ /* 0x000e640008000800 */
[----:B-1----:R-:W-:-:S04]  /*01d0*/  PLOP3.LUT P0, PT, PT, PT, UP0, 0x80, 0x8 ;  /* 0x000000000008781c */ /* 0x002fc80003f0f008 */
[----:B------:R-:W-:-:S04]  /*01e0*/  SEL R0, RZ, 0xffffffff, !P0 ;  /* 0xffffffffff007807 */ /* 0x000fc80004000000 */
[----:B------:R-:W-:Y:S01]  /*01f0*/  ISETP.NE.AND P0, PT, R0, RZ, PT ;  /* 0x000000ff0000720c */ /* 0x000fe20003f05270 */
[----:B------:R-:W-:-:S12]  /*0200*/  IMAD.U32 R0, RZ, RZ, UR5 ;  /* 0x00000005ff007e24 */ /* 0x000fd8000f8e00ff */
[----:B------:R-:W-:Y:S05]  /*0210*/  @!P0 BRA `(.L_x_4) ;  /* 0xfffffffc00dc8947 */ /* 0x000fea000383ffff */
.L_x_3:
[----:B------:R-:W-:Y:S01]  /*0220*/  VIADD R3, R0, 0x10 ;  /* 0x0000001000037836 */ /* 0x000fe20000000000 */
[----:B------:R-:W-:Y:S01]  /*0230*/  UMOV UR5, 0x50 ;  /* 0x0000005000057882 */ /* 0x000fe20000000000 */
[----:B------:R-:W-:Y:S01]  /*0240*/  SHF.L.U32 R2, R4, R0, RZ ;  /* 0x0000000004027219 */ /* 0x000fe200000006ff */
[----:B------:R-:W-:Y:S01]  /*0250*/  ULEA UR5, UR6, UR5, 0x18 ;  /* 0x0000000506057291 */ /* 0x000fe2000f8ec0ff */
[----:B------:R-:W-:Y:S01]  /*0260*/  IMAD.SHL.U32 R0, R0, 0x20, RZ ;  /* 0x0000002000007824 */ /* 0x000fe200078e00ff */
[----:B------:R-:W-:-:S04]  /*0270*/  SHF.L.U32 R3, R4, R3, RZ ;  /* 0x0000000304037219 */ /* 0x000fc800000006ff */
[----:B------:R-:W-:-:S05]  /*0280*/  LOP3.LUT R2, R3, R2, RZ, 0xfc, !PT ;  /* 0x0000000203027212 */ /* 0x000fca00078efcff */
[----:B------:R1:W-:Y:S04]  /*0290*/  ATOMS.OR RZ, [UR5], R2 ;  /* 0x00000002ffff798c */ /* 0x0003e8000b000005 */
[----:B------:R1:W-:Y:S01]  /*02a0*/  STS [UR4], R0 ;  /* 0x00000000ff007988 */ /* 0x0003e20008000804 */
[----:B------:R-:W-:Y:S05]  /*02b0*/  BRA `(.L_x_2) ;  /* 0x0000000000107947 */ /* 0x000fea0003800000 */
.L_x_1:
[----:B------:R-:W-:Y:S01]  /*02c0*/  IMAD.MOV.U32 R0, RZ, RZ, -0x1 ;  /* 0xffffffffff007424 */ /* 0x000fe200078e00ff */
[----:B------:R-:W-:-:S04]  /*02d0*/  MOV R2, 0x300 ;  /* 0x0000030000027802 */ /* 0x000fc80000000f00 */
[----:B------:R1:W-:Y:S03]  /*02e0*/  STS [UR4], R0 ;  /* 0x00000000ff007988 */ /* 0x0003e60008000804 */
[----:B01----:R-:W-:Y:S05]  /*02f0*/  CALL.REL.NOINC `($__internal_1_$__cuda_sm10x_tcgen05_guardrail_trap_phase_invalid_during_alloc) ;  /* 0x00000058006c7944 */ /* 0x003fea0003c00000 */
.L_x_2:
[----:B------:R-:W-:Y:S05]  /*0300*/  WARPSYNC.ALL ;  /* 0x0000000000007948 */ /* 0x000fea0003800000 */
[----:B------:R-:W-:Y:S01]  /*0310*/  NOP ;  /* 0x0000000000007918 */ /* 0x000fe20000000000 */
.L_x_0:
[----:B------:R-:W2:Y:S01]  /*0320*/  LDC.64 R24, c[0x0][0x398] ;  /* 0x0000e600ff187b82 */ /* 0x000ea20000000a00 */
[----:B------:R-:W3:Y:S01]  /*0330*/  S2R R5, SR_CTAID.X ;  /* 0x0000000000057919 */ /* 0x000ee20000002500 */
[----:B------:R-:W-:Y:S01]  /*0340*/  UMOV UR9, 0x400 ;  /* 0x0000040000097882 */ /* 0x000fe20000000000 */
[----:B------:R-:W4:Y:S01]  /*0350*/  LDCU UR17, c[0x0][0x3a4] ;  /* 0x00007480ff1177ac */ /* 0x000f220008000800 */
[----:B------:R-:W-:Y:S01]  /*0360*/  PRMT R142, RZ, 0x7610, R142 ;  /* 0x00007610ff8e7816 */ /* 0x000fe2000000008e */
[----:B------:R-:W1:Y:S03]  /*0370*/  LDCU.128 UR12, c[0x0][0x380] ;  /* 0x00007000ff0c77ac */ /* 0x000e660008000c00 */
[----:B------:R-:W5:Y:S01]  /*0380*/  S2UR UR7, SR_CgaCtaId ;  /* 0x00000000000779c3 */ /* 0x000f620000008800 */
[----:B------:R-:W-:-:S07]  /*0390*/  UMOV UR11, 0x1 ;  /* 0x00000001000b7882 */ /* 0x000fce0000000000 */
[----:B------:R-:W0:Y:S01]  /*03a0*/  LDC R144, c[0x0][0x3a0] ;  /* 0x0000e800ff907b82 */ /* 0x000e220000000800 */
[----:B-12---:R-:W-:Y:S01]  /*03b0*/  VIADD R0, R25, 0x1f ;  /* 0x0000001f19007836 */ /* 0x006fe20000000000 */
[----:B------:R-:W-:-:S06]  /*03c0*/  IABS R22, R25 ;  /* 0x0000001900167213 */ /* 0x000fcc0000000000 */
[----:B------:R-:W1:Y:S01]  /*03d0*/  LDC.64 R128, c[0x0][0x3a8] ;  /* 0x0000ea00ff807b82 */ /* 0x000e620000000a00 */
[----:B------:R-:W-:Y:S01]  /*03e0*/  SHF.R.S32.HI R3, RZ, 0x1f, R0 ;  /* 0x0000001fff037819 */ /* 0x000fe20000011400 */
[----:B-----5:R-:W-:-:S03]  /*03f0*/  ULEA UR9, UR7, UR9, 0x18 ;  /* 0x0000000907097291 */ /* 0x020fc6000f8ec0ff */
[----:B------:R-:W-:Y:S02]  /*0400*/  LEA.HI R3, R3, R0, RZ, 0x5 ;  /* 0x0000000003037211 */ /* 0x000fe400078f28ff */
[----:B---3--:R-:W-:Y:S01]  /*0410*/  IABS R8, R5 ;  /* 0x0000000500087213 */ /* 0x008fe20000000000 */
[----:B------:R-:W-:Y:S01]  /*0420*/  UIADD3 UR6, UPT, UPT, UR9, 0x6000, URZ ;  /* 0x0000600009067890 */ /* 0x000fe2000fffe0ff */
[----:B------:R-:W-:-:S05]  /*0430*/  SHF.R.S32.HI R3, RZ, 0x5, R3 ;  /* 0x00000005ff037819 */ /* 0x000fca0000011403 */
[----:B------:R-:W-:-:S05]  /*0440*/  IMAD.SHL.U32 R4, R3, 0x8, RZ ;  /* 0x0000000803047824 */ /* 0x000fca00078e00ff */
[-C--:B------:R-:W-:Y:S02]  /*0450*/  IABS R7, R4.reuse ;  /* 0x0000000400077213 */ /* 0x080fe40000000000 */
[----:B------:R-:W-:Y:S02]  /*0460*/  IABS R10, R4 ;  /* 0x00000004000a7213 */ /* 0x000fe40000000000 */
[----:B------:R-:W2:Y:S08]  /*0470*/  I2F.RP R0, R7 ;  /* 0x0000000700007306 */ /* 0x000eb00000209400 */
[----:B--2---:R-:W2:Y:S02]  /*0480*/  MUFU.RCP R0, R0 ;  /* 0x0000000000007308 */ /* 0x004ea40000001000 */
[----:B--2---:R-:W-:-:S02]  /*0490*/  VIADD R2, R0, 0xffffffe ;  /* 0x0ffffffe00027836 */ /* 0x004fc40000000000 */
[----:B------:R-:W-:Y:S01]  /*04a0*/  IMAD.MOV R0, RZ, RZ, -R10 ;  /* 0x000000ffff007224 */ /* 0x000fe200078e0a0a */
[----:B------:R-:W-:-:S03]  /*04b0*/  IABS R10, R24 ;  /* 0x00000018000a7213 */ /* 0x000fc60000000000 */
[----:B------:R2:W3:Y:S02]  /*04c0*/  F2I.FTZ.U32.TRUNC.NTZ R3, R2 ;  /* 0x0000000200037305 */ /* 0x0004e4000021f000 */
[----:B--2---:R-:W-:Y:S02]  /*04d0*/  IMAD.MOV.U32 R2, RZ, RZ, RZ ;  /* 0x000000ffff027224 */ /* 0x004fe400078e00ff */
[----:B---3--:R-:W-:-:S04]  /*04e0*/  IMAD.MOV R6, RZ, RZ, -R3 ;  /* 0x000000ffff067224 */ /* 0x008fc800078e0a03 */
[----:B------:R-:W-:Y:S02]  /*04f0*/  IMAD R9, R6, R7, RZ ;  /* 0x0000000706097224 */ /* 0x000fe400078e02ff */
[----:B------:R-:W-:Y:S02]  /*0500*/  IMAD.MOV.U32 R6, RZ, RZ, R8 ;  /* 0x000000ffff067224 */ /* 0x000fe400078e0008 */
[----:B------:R-:W-:-:S06]  /*0510*/  IMAD.HI.U32 R3, R3, R9, R2 ;  /* 0x0000000903037227 */ /* 0x000fcc00078e0002 */
[----:B------:R-:W-:-:S04]  /*0520*/  IMAD.HI.U32 R3, R3, R6, RZ ;  /* 0x0000000603037227 */ /* 0x000fc800078e00ff */
[----:B------:R-:W-:Y:S01]  /*0530*/  IMAD R0, R3, R0, R6 ;  /* 0x0000000003007224 */ /* 0x000fe200078e0206 */
[----:B------:R-:W-:Y:S04]  /*0540*/  BAR.SYNC.DEFER_BLOCKING 0x0 ;  /* 0x0000000000007b1d */ /* 0x000fe80000010000 */
[----:B------:R-:W-:-:S13]  /*0550*/  ISETP.GT.U32.AND P2, PT, R7, R0, PT ;  /* 0x000000000700720c */ /* 0x000fda0003f44070 */
[----:B------:R-:W-:Y:S02]  /*0560*/  @!P2 IMAD.IADD R0, R0, 0x1, -R7 ;  /* 0x000000010000a824 */ /* 0x000fe400078e0a07 */
[----:B------:R-:W-:Y:S01]  /*0570*/  @!P2 VIADD R3, R3, 0x1 ;  /* 0x000000010303a836 */ /* 0x000fe20000000000 */
[----:B------:R-:W-:Y:S02]  /*0580*/  ISETP.NE.AND P2, PT, R4, RZ, PT ;  /* 0x000000ff0400720c */ /* 0x000fe40003f45270 */
[----:B------:R-:W-:Y:S02]  /*0590*/  ISETP.GE.U32.AND P0, PT, R0, R7, PT ;  /* 0x000000070000720c */ /* 0x000fe40003f06070 */
[----:B------:R-:W-:-:S04]  /*05a0*/  LOP3.LUT R0, R5, R4, RZ, 0x3c, !PT ;  /* 0x0000000405007212 */ /* 0x000fc800078e3cff */
[----:B------:R-:W-:Y:S01]  /*05b0*/  ISETP.GE.AND P3, PT, R0, RZ, PT ;  /* 0x000000ff0000720c */ /* 0x000fe20003f66270 */
[----:B------:R-:W-:-:S06]  /*05c0*/  VIADD R0, R24, 0x3f ;  /* 0x0000003f18007836 */ /* 0x000fcc0000000000 */
[----:B------:R-:W-:-:S04]  /*05d0*/  @P0 VIADD R3, R3, 0x1 ;  /* 0x0000000103030836 */ /* 0x000fc80000000000 */
[----:B------:R-:W-:Y:S01]  /*05e0*/  IMAD.MOV.U32 R2, RZ, RZ, R3 ;  /* 0x000000ffff027224 */ /* 0x000fe200078e0003 */
[----:B------:R-:W-:-:S03]  /*05f0*/  SHF.R.S32.HI R3, RZ, 0x1f, R0 ;  /* 0x0000001fff037819 */ /* 0x000fc60000011400 */
[----:B------:R-:W-:Y:S01]  /*0600*/  @!P3 IMAD.MOV R2, RZ, RZ, -R2 ;  /* 0x000000ffff02b224 */ /* 0x000fe200078e0a02 */
[----:B------:R-:W-:Y:S02]  /*0610*/  @!P2 LOP3.LUT R2, RZ, R4, RZ, 0x33, !PT ;  /* 0x00000004ff02a212 */ /* 0x000fe400078e33ff */
[----:B------:R-:W-:-:S03]  /*0620*/  LEA.HI R3, R3, R0, RZ, 0x6 ;  /* 0x0000000003037211 */ /* 0x000fc600078f30ff */
[----:B------:R-:W-:Y:S02]  /*0630*/  IMAD.SHL.U32 R6, R2, 0x8, RZ ;  /* 0x0000000802067824 */ /* 0x000fe400078e00ff */
[----:B------:R-:W-:-:S03]  /*0640*/  IMAD.MOV R2, RZ, RZ, -R2 ;  /* 0x000000ffff027224 */ /* 0x000fc600078e0a02 */
[----:B------:R-:W-:Y:S01]  /*0650*/  LEA.HI.SX32 R3, R3, -R6, 0x1a ;  /* 0x8000000603037211 */ /* 0x000fe200078fd2ff */
[----:B------:R-:W-:-:S03]  /*0660*/  IMAD R14, R4, R2, R5 ;  /* 0x00000002040e7224 */ /* 0x000fc600078e0205 */
[----:B------:R-:W-:Y:S02]  /*0670*/  VIMNMX R11, PT, PT, R3, 0x8, PT ;  /* 0x00000008030b7848 */ /* 0x000fe40003fe0100 */
[----:B------:R-:W-:Y:S02]  /*0680*/  IABS R9, R14 ;  /* 0x0000000e00097213 */ /* 0x000fe40000000000 */
[-C--:B------:R-:W-:Y:S02]  /*0690*/  IABS R7, R11.reuse ;  /* 0x0000000b00077213 */ /* 0x080fe40000000000 */
[----:B------:R-:W-:Y:S02]  /*06a0*/  IABS R4, R11 ;  /* 0x0000000b00047213 */ /* 0x000fe40000000000 */
[----:B------:R-:W2:Y:S08]  /*06b0*/  I2F.RP R0, R7 ;  /* 0x0000000700007306 */ /* 0x000eb00000209400 */
[----:B--2---:R-:W2:Y:S02]  /*06c0*/  MUFU.RCP R0, R0 ;  /* 0x0000000000007308 */ /* 0x004ea40000001000 */
[----:B--2---:R-:W-:-:S02]  /*06d0*/  VIADD R3, R0, 0xffffffe ;  /* 0x0ffffffe00037836 */ /* 0x004fc40000000000 */
[----:B------:R-:W-:-:S04]  /*06e0*/  IMAD.MOV R0, RZ, RZ, -R4 ;  /* 0x000000ffff007224 */ /* 0x000fc800078e0a04 */
[----:B------:R-:W2:Y:S02]  /*06f0*/  F2I.FTZ.U32.TRUNC.NTZ R3, R3 ;  /* 0x0000000300037305 */ /* 0x000ea4000021f000 */
[----:B--2---:R-:W-:-:S04]  /*0700*/  IMAD.MOV R8, RZ, RZ, -R3 ;  /* 0x000000ffff087224 */ /* 0x004fc800078e0a03 */
[----:B------:R-:W-:Y:S02]  /*0710*/  IMAD.MOV.U32 R2, RZ, RZ, R8 ;  /* 0x000000ffff027224 */ /* 0x000fe400078e0008 */
[----:B------:R-:W2:Y:S02]  /*0720*/  I2F.RP R8, R22 ;  /* 0x0000001600087306 */ /* 0x000ea40000209400 */
[----:B------:R-:W-:Y:S02]  /*0730*/  IMAD R5, R2, R7, RZ ;  /* 0x0000000702057224 */ /* 0x000fe400078e02ff */
[----:B------:R-:W-:-:S04]  /*0740*/  IMAD.MOV.U32 R2, RZ, RZ, RZ ;  /* 0x000000ffff027224 */ /* 0x000fc800078e00ff */
[----:B------:R-:W-:Y:S02]  /*0750*/  IMAD.HI.U32 R2, R3, R5, R2 ;  /* 0x0000000503027227 */ /* 0x000fe400078e0002 */
[----:B------:R-:W3:Y:S04]  /*0760*/  I2F.RP R3, R10 ;  /* 0x0000000a00037306 */ /* 0x000ee80000209400 */
[----:B------:R-:W-:-:S04]  /*0770*/  IMAD.HI.U32 R2, R2, R9, RZ ;  /* 0x0000000902027227 */ /* 0x000fc800078e00ff */
[----:B------:R-:W-:Y:S01]  /*0780*/  IMAD R0, R2, R0, R9 ;  /* 0x0000000002007224 */ /* 0x000fe200078e0209 */
[----:B--2---:R-:W-:Y:S04]  /*0790*/  MUFU.RCP R8, R8 ;  /* 0x0000000800087308 */ /* 0x004fe80000001000 */
[----:B------:R-:W-:-:S04]  /*07a0*/  ISETP.GT.U32.AND P2, PT, R7, R0, PT ;  /* 0x000000000700720c */ /* 0x000fc80003f44070 */
[----:B---3--:R-:W2:Y:S09]  /*07b0*/  MUFU.RCP R3, R3 ;  /* 0x0000000300037308 */ /* 0x008eb20000001000 */
[----:B------:R-:W-:Y:S02]  /*07c0*/  @!P2 IMAD.IADD R0, R0, 0x1, -R7 ;  /* 0x000000010000a824 */ /* 0x000fe400078e0a07 */
[----:B------:R-:W-:Y:S01]  /*07d0*/  @!P2 VIADD R2, R2, 0x1 ;  /* 0x000000010202a836 */ /* 0x000fe20000000000 */
[----:B------:R-:W-:-:S02]  /*07e0*/  ISETP.NE.AND P2, PT, R11, RZ, PT ;  /* 0x000000ff0b00720c */ /* 0x000fc40003f45270 */
[----:B------:R-:W-:Y:S02]  /*07f0*/  ISETP.GE.U32.AND P0, PT, R0, R7, PT ;  /* 0x000000070000720c */ /* 0x000fe40003f06070 */
[----:B------:R-:W-:Y:S01]  /*0800*/  LOP3.LUT R0, R14, R11, RZ, 0x3c, !PT ;  /* 0x0000000b0e007212 */ /* 0x000fe200078e3cff */
[----:B--2---:R-:W-:Y:S01]  /*0810*/  VIADD R4, R3, 0xffffffe ;  /* 0x0ffffffe03047836 */ /* 0x004fe20000000000 */
[----:B------:R-:W-:Y:S02]  /*0820*/  LOP3.LUT R3, R12, 0x3f, RZ, 0xc0, !PT ;  /* 0x0000003f0c037812 */ /* 0x000fe400078ec0ff */
[----:B------:R-:W-:Y:S01]  /*0830*/  ISETP.GE.AND P3, PT, R0, RZ, PT ;  /* 0x000000ff0000720c */ /* 0x000fe20003f66270 */
[----:B------:R2:W3:Y:S06]  /*0840*/  F2I.FTZ.U32.TRUNC.NTZ R5, R4 ;  /* 0x0000000400057305 */ /* 0x0004ec000021f000 */
[----:B------:R-:W-:-:S02]  /*0850*/  @P0 VIADD R2, R2, 0x1 ;  /* 0x0000000102020836 */ /* 0x000fc40000000000 */
[----:B--2---:R-:W-:Y:S02]  /*0860*/  IMAD.MOV.U32 R4, RZ, RZ, RZ ;  /* 0x000000ffff047224 */ /* 0x004fe400078e00ff */
[----:B------:R-:W-:-:S04]  /*0870*/  IMAD.MOV.U32 R9, RZ, RZ, R2 ;  /* 0x000000ffff097224 */ /* 0x000fc800078e0002 */
[----:B------:R-:W-:Y:S01]  /*0880*/  @!P3 IMAD.MOV R9, RZ, RZ, -R9 ;  /* 0x000000ffff09b224 */ /* 0x000fe200078e0a09 */
[----:B------:R-:W-:-:S05]  /*0890*/  @!P2 LOP3.LUT R9, RZ, R11, RZ, 0x33, !PT ;  /* 0x0000000bff09a212 */ /* 0x000fca00078e33ff */
[----:B------:R-:W-:-:S04]  /*08a0*/  IMAD.MOV R0, RZ, RZ, -R9 ;  /* 0x000000ffff007224 */ /* 0x000fc800078e0a09 */
[----:B------:R-:W-:Y:S02]  /*08b0*/  IMAD R0, R11, R0, R14 ;  /* 0x000000000b007224 */ /* 0x000fe400078e020e */
[----:B---3--:R-:W-:Y:S02]  /*08c0*/  IMAD.MOV R11, RZ, RZ, -R5 ;  /* 0x000000ffff0b7224 */ /* 0x008fe400078e0a05 */
[----:B------:R-:W-:Y:S02]  /*08d0*/  IMAD.IADD R0, R6, 0x1, R0 ;  /* 0x0000000106007824 */ /* 0x000fe400078e0200 */
[----:B------:R-:W-:Y:S02]  /*08e0*/  VIADD R6, R8, 0xffffffe ;  /* 0x0ffffffe08067836 */ /* 0x000fe40000000000 */
[----:B------:R-:W-:Y:S02]  /*08f0*/  IMAD R2, R0, 0x40, R3 ;  /* 0x0000004000027824 */ /* 0x000fe400078e0203 */
[----:B------:R-:W2:Y:S01]  /*0900*/  F2I.FTZ.U32.TRUNC.NTZ R7, R6 ;  /* 0x0000000600077305 */ /* 0x000ea2000021f000 */
[----:B------:R-:W-:-:S02]  /*0910*/  IMAD R3, R11, R10, RZ ;  /* 0x0000000a0b037224 */ /* 0x000fc400078e02ff */
[----:B------:R-:W-:Y:S02]  /*0920*/  IABS R0, R2 ;  /* 0x0000000200007213 */ /* 0x000fe40000000000 */
[----:B------:R-:W-:Y:S01]  /*0930*/  IMAD.HI.U32 R4, R5, R3, R4 ;  /* 0x0000000305047227 */ /* 0x000fe200078e0004 */
[----:B------:R-:W-:-:S03]  /*0940*/  SHF.R.U32.HI R3, RZ, 0x7, R12 ;  /* 0x00000007ff037819 */ /* 0x000fc6000001160c */
[----:B------:R-:W-:Y:S01]  /*0950*/  IMAD.MOV.U32 R5, RZ, RZ, R0 ;  /* 0x000000ffff057224 */ /* 0x000fe200078e0000 */
[----:B------:R-:W-:Y:S01]  /*0960*/  SGXT.U32 R3, R3, 0x1 ;  /* 0x000000010303781a */ /* 0x000fe20000000000 */
[----:B------:R-:W-:Y:S02]  /*0970*/  IMAD.SHL.U32 R0, R9, 0x20, RZ ;  /* 0x0000002009007824 */ /* 0x000fe400078e00ff */
[----:B------:R-:W-:-:S04]  /*0980*/  IMAD.HI.U32 R4, R4, R5, RZ ;  /* 0x0000000504047227 */ /* 0x000fc800078e00ff */
[----:B--2---:R-:W-:Y:S02]  /*0990*/  IMAD.MOV R8, RZ, RZ, -R7 ;  /* 0x000000ffff087224 */ /* 0x004fe400078e0a07 */
[----:B------:R-:W-:Y:S01]  /*09a0*/  IMAD.MOV R6, RZ, RZ, -R4 ;  /* 0x000000ffff067224 */ /* 0x000fe200078e0a04 */
[----:B------:R-:W-:Y:S01]  /*09b0*/  LOP3.LUT R4, R0, R3, RZ, 0xfc, !PT ;  /* 0x0000000300047212 */ /* 0x000fe200078efcff */
[----:B------:R-:W-:Y:S02]  /*09c0*/  IMAD.MOV.U32 R9, RZ, RZ, R8 ;  /* 0x000000ffff097224 */ /* 0x000fe400078e0008 */
[----:B------:R-:W-:Y:S01]  /*09d0*/  IMAD R3, R10, R6, R5 ;  /* 0x000000060a037224 */ /* 0x000fe200078e0205 */
[----:B------:R-:W-:Y:S01]  /*09e0*/  LOP3.LUT R16, R4, 0x1e, RZ, 0xfc, !PT ;  /* 0x0000001e04107812 */ /* 0x000fe200078efcff */
[----:B------:R-:W-:Y:S01]  /*09f0*/  IMAD R5, R9, R22, RZ ;  /* 0x0000001609057224 */ /* 0x000fe200078e02ff */
[----:B------:R-:W-:Y:S01]  /*0a00*/  IABS R9, R4 ;  /* 0x0000000400097213 */ /* 0x000fe20000000000 */
[----:B------:R-:W-:Y:S01]  /*0a10*/  IMAD.MOV.U32 R6, RZ, RZ, RZ ;  /* 0x000000ffff067224 */ /* 0x000fe200078e00ff */
[----:B------:R-:W-:-:S02]  /*0a20*/  IABS R11, R16 ;  /* 0x00000010000b7213 */ /* 0x000fc40000000000 */
[----:B------:R-:W-:Y:S01]  /*0a30*/  ISETP.GT.U32.AND P0, PT, R10, R3, PT ;  /* 0x000000030a00720c */ /* 0x000fe20003f04070 */
[----:B------:R-:W-:Y:S01]  /*0a40*/  IMAD.HI.U32 R6, R7, R5, R6 ;  /* 0x0000000507067227 */ /* 0x000fe200078e0006 */
[C---:B------:R-:W-:Y:S02]  /*0a50*/  LOP3.LUT R8, R4.reuse, 0x4, RZ, 0xfc, !PT ;  /* 0x0000000404087812 */ /* 0x040fe400078efcff */
[----:B------:R-:W-:Y:S02]  /*0a60*/  LOP3.LUT R14, R4, 0x8, RZ, 0xfc, !PT ;  /* 0x00000008040e7812 */ /* 0x000fe400078efcff */
[----:B------:R-:W-:Y:S01]  /*0a70*/  IABS R13, R8 ;  /* 0x00000008000d7213 */ /* 0x000fe20000000000 */
[----:B------:R-:W-:Y:S01]  /*0a80*/  IMAD.HI.U32 R7, R6, R11, RZ ;  /* 0x0000000b06077227 */ /* 0x000fe200078e00ff */
[----:B------:R-:W-:Y:S02]  /*0a90*/  ISETP.GE.AND P2, PT, R8, RZ, PT ;  /* 0x000000ff0800720c */ /* 0x000fe40003f46270 */
[----:B------:R-:W-:Y:S01]  /*0aa0*/  IABS R17, R14 ;  /* 0x0000000e00117213 */ /* 0x000fe20000000000 */
[----:B------:R-:W-:Y:S01]  /*0ab0*/  IMAD.MOV R7, RZ, RZ, -R7 ;  /* 0x000000ffff077224 */ /* 0x000fe200078e0a07 */
[----:B------:R-:W-:Y:S01]  /*0ac0*/  LOP3.LUT R28, R4, 0xa, RZ, 0xfc, !PT ;  /* 0x0000000a041c7812 */ /* 0x000fe200078efcff */
[----:B------:R-:W-:Y:S01]  /*0ad0*/  IMAD.HI.U32 R5, R6, R9, RZ ;  /* 0x0000000906057227 */ /* 0x000fe200078e00ff */
[----:B------:R-:W-:-:S02]  /*0ae0*/  LOP3.LUT R30, R4, 0xc, RZ, 0xfc, !PT ;  /* 0x0000000c041e7812 */ /* 0x000fc400078efcff */
[----:B------:R-:W-:Y:S01]  /*0af0*/  ISETP.GE.AND P6, PT, R16, RZ, PT ;  /* 0x000000ff1000720c */ /* 0x000fe20003fc6270 */
[----:B------:R-:W-:Y:S01]  /*0b00*/  IMAD R11, R22, R7, R11 ;  /* 0x00000007160b7224 */ /* 0x000fe200078e020b */
[----:B------:R-:W-:Y:S01]  /*0b10*/  LOP3.LUT R7, R4, 0x2, RZ, 0xfc, !PT ;  /* 0x0000000204077812 */ /* 0x000fe200078efcff */
[----:B------:R-:W-:Y:S01]  /*0b20*/  IMAD.MOV R5, RZ, RZ, -R5 ;  /* 0x000000ffff057224 */ /* 0x000fe200078e0a05 */
[----:B------:R-:W-:Y:S01]  /*0b30*/  IABS R19, R30 ;  /* 0x0000001e00137213 */ /* 0x000fe20000000000 */
[----:B------:R-:W-:Y:S01]  /*0b40*/  @!P0 IMAD.IADD R3, R3, 0x1, -R10 ;  /* 0x0000000103038824 */ /* 0x000fe200078e0a0a */
[C---:B------:R-:W-:Y:S01]  /*0b50*/  ISETP.GT.U32.AND P3, PT, R22.reuse, R11, PT ;  /* 0x0000000b1600720c */ /* 0x040fe20003f64070 */
[----:B------:R-:W-:Y:S01]  /*0b60*/  IMAD R5, R22, R5, R9 ;  /* 0x0000000516057224 */ /* 0x000fe200078e0209 */
[----:B------:R-:W-:Y:S01]  /*0b70*/  IABS R9, R7 ;  /* 0x0000000700097213 */ /* 0x000fe20000000000 */
[----:B------:R-:W-:Y:S01]  /*0b80*/  IMAD.HI.U32 R8, R6, R13, RZ ;  /* 0x0000000d06087227 */ /* 0x000fe200078e00ff */
[----:B------:R-:W-:-:S02]  /*0b90*/  ISETP.GT.U32.AND P0, PT, R10, R3, PT ;  /* 0x000000030a00720c */ /* 0x000fc40003f04070 */
[----:B------:R-:W-:Y:S01]  /*0ba0*/  ISETP.GT.U32.AND P5, PT, R22, R5, PT ;  /* 0x000000051600720c */ /* 0x000fe20003fa4070 */
[----:B------:R-:W-:Y:S01]  /*0bb0*/  IMAD.MOV R8, RZ, RZ, -R8 ;  /* 0x000000ffff087224 */ /* 0x000fe200078e0a08 */
[C---:B------:R-:W-:Y:S02]  /*0bc0*/  LOP3.LUT R32, R4.reuse, 0xe, RZ, 0xfc, !PT ;  /* 0x0000000e04207812 */ /* 0x040fe400078efcff */
[----:B------:R-:W-:Y:S01]  /*0bd0*/  LOP3.LUT R34, R4, 0x10, RZ, 0xfc, !PT ;  /* 0x0000001004227812 */ /* 0x000fe200078efcff */
[----:B------:R-:W-:Y:S01]  /*0be0*/  IMAD R8, R22, R8, R13 ;  /* 0x0000000816087224 */ /* 0x000fe200078e020d */
[----:B------:R-:W-:Y:S01]  /*0bf0*/  IABS R23, R32 ;  /* 0x0000002000177213 */ /* 0x000fe20000000000 */
[----:B------:R-:W-:Y:S01]  /*0c00*/  @!P3 IMAD.IADD R11, R11, 0x1, -R22 ;  /* 0x000000010b0bb824 */ /* 0x000fe200078e0a16 */
[----:B------:R-:W-:Y:S01]  /*0c10*/  IABS R27, R34 ;  /* 0x00000022001b7213 */ /* 0x000fe20000000000 */
[----:B------:R-:W-:Y:S01]  /*0c20*/  IMAD.HI.U32 R13, R6, R19, RZ ;  /* 0x00000013060d7227 */ /* 0x000fe200078e00ff */
[----:B------:R-:W-:-:S02]  /*0c30*/  LOP3.LUT R35, R4, 0x12, RZ, 0xfc, !PT ;  /* 0x0000001204237812 */ /* 0x000fc400078efcff */
[----:B------:R-:W-:Y:S01]  /*0c40*/  ISETP.GT.U32.AND P3, PT, R22, R11, PT ;  /* 0x0000000b1600720c */ /* 0x000fe20003f64070 */
[----:B------:R-:W-:Y:S01]  /*0c50*/  @!P5 IMAD.IADD R5, R5, 0x1, -R22 ;  /* 0x000000010505d824 */ /* 0x000fe200078e0a16 */
[----:B------:R-:W-:Y:S01]  /*0c60*/  IABS R29, R35 ;  /* 0x00000023001d7213 */ /* 0x000fe20000000000 */
[----:B------:R-:W-:Y:S01]  /*0c70*/  @!P0 IMAD.IADD R3, R3, 0x1, -R10 ;  /* 0x0000000103038824 */ /* 0x000fe200078e0a0a */
[----:B------:R-:W-:Y:S01]  /*0c80*/  ISETP.GE.AND P0, PT, R7, RZ, PT ;  /* 0x000000ff0700720c */ /* 0x000fe20003f06270 */
[----:B------:R-:W-:Y:S01]  /*0c90*/  IMAD.HI.U32 R7, R6, R9, RZ ;  /* 0x0000000906077227 */ /* 0x000fe200078e00ff */
[----:B------:R-:W-:Y:S02]  /*0ca0*/  ISETP.GT.U32.AND P5, PT, R22, R5, PT ;  /* 0x000000051600720c */ /* 0x000fe40003fa4070 */
[C---:B------:R-:W-:Y:S01]  /*0cb0*/  LOP3.LUT R10, R4.reuse, 0x6, RZ, 0xfc, !PT ;  /* 0x00000006040a7812 */ /* 0x040fe200078efcff */
[----:B------:R-:W-:Y:S01]  /*0cc0*/  IMAD.MOV R7, RZ, RZ, -R7 ;  /* 0x000000ffff077224 */ /* 0x000fe200078e0a07 */
[C---:B------:R-:W-:Y:S01]  /*0cd0*/  LOP3.LUT R37, R4.reuse, 0x16, RZ, 0xfc, !PT ;  /* 0x0000001604257812 */ /* 0x040fe200078efcff */
[----:B------:R-:W-:Y:S01]  /*0ce0*/  IMAD.MOV R13, RZ, RZ, -R13 ;  /* 0x000000ffff0d7224 */ /* 0x000fe200078e0a0d */
[----:B------:R-:W-:Y:S01]  /*0cf0*/  IABS R15, R10 ;  /* 0x0000000a000f7213 */ /* 0x000fe20000000000 */
[----:B------:R-:W-:Y:S01]  /*0d00*/  @!P3 IMAD.IADD R11, R11, 0x1, -R22 ;  /* 0x000000010b0bb824 */ /* 0x000fe200078e0a16 */
[----:B------:R-:W-:Y:S01]  /*0d10*/  ISETP.GE.AND P3, PT, R4, RZ, PT ;  /* 0x000000ff0400720c */ /* 0x000fe20003f66270 */
[----:B------:R-:W-:Y:S01]  /*0d20*/  IMAD R7, R22, R7, R9 ;  /* 0x0000000716077224 */ /* 0x000fe200078e0209 */
[----:B------:R-:W-:Y:S01]  /*0d30*/  ISETP.GE.AND P4, PT, R10, RZ, PT ;  /* 0x000000ff0a00720c */ /* 0x000fe20003f86270 */
[----:B------:R-:W-:Y:S01]  /*0d40*/  IMAD.HI.U32 R9, R6, R15, RZ ;  /* 0x0000000f06097227 */ /* 0x000fe200078e00ff */
[----:B------:R-:W-:-:S02]  /*0d50*/  LOP3.LUT R38, R4, 0x18, RZ, 0xfc, !PT ;  /* 0x0000001804267812 */ /* 0x000fc400078efcff */
[----:B------:R-:W-:Y:S01]  /*0d60*/  LOP3.LUT R36, R4, 0x14, RZ, 0xfc, !PT ;  /* 0x0000001404247812 */ /* 0x000fe200078efcff */
[----:B------:R-:W-:Y:S01]  /*0d70*/  @!P5 IMAD.IADD R5, R5, 0x1, -R22 ;  /* 0x000000010505d824 */ /* 0x000fe200078e0a16 */
[----:B------:R-:W-:Y:S01]  /*0d80*/  ISETP.GT.U32.AND P5, PT, R22, R7, PT ;  /* 0x000000071600720c */ /* 0x000fe20003fa4070 */
[----:B------:R-:W-:Y:S01]  /*0d90*/  IMAD.MOV R9, RZ, RZ, -R9 ;  /* 0x000000ffff097224 */ /* 0x000fe200078e0a09 */
[----:B------:R-:W-:Y:S01]  /*0da0*/  LOP3.LUT R39, R4, 0x1a, RZ, 0xfc, !PT ;  /* 0x0000001a04277812 */ /* 0x000fe200078efcff */
[----:B------:R-:W-:Y:S01]  /*0db0*/  IMAD.HI.U32 R10, R6, R17, RZ ;  /* 0x00000011060a7227 */ /* 0x000fe200078e00ff */
[----:B------:R-:W-:Y:S02]  /*0dc0*/  LOP3.LUT R26, R4, 0x1c, RZ, 0xfc, !PT ;  /* 0x0000001c041a7812 */ /* 0x000fe400078efcff */
[----:B------:R-:W-:Y:S01]  /*0dd0*/  IABS R31, R39 ;  /* 0x00000027001f7213 */ /* 0x000fe20000000000 */
[----:B------:R-:W-:Y:S01]  /*0de0*/  @!P3 IMAD.MOV R5, RZ, RZ, -R5 ;  /* 0x000000ffff05b224 */ /* 0x000fe200078e0a05 */
[C---:B------:R-:W-:Y:S01]  /*0df0*/  ISETP.GT.U32.AND P3, PT, R22.reuse, R8, PT ;  /* 0x000000081600720c */ /* 0x040fe20003f64070 */
[----:B------:R-:W-:Y:S01]  /*0e00*/  IMAD R9, R22, R9, R15 ;  /* 0x0000000916097224 */ /* 0x000fe200078e020f */
[----:B------:R-:W-:Y:S01]  /*0e10*/  IABS R33, R26 ;  /* 0x0000001a00217213 */ /* 0x000fe20000000000 */
[----:B------:R-:W-:-:S02]  /*0e20*/  IMAD.MOV R10, RZ, RZ, -R10 ;  /* 0x000000ffff0a7224 */ /* 0x000fc400078e0a0a */
[--C-:B------:R-:W-:Y:S02]  /*0e30*/  @!P5 IMAD.IADD R7, R7, 0x1, -R22.reuse ;  /* 0x000000010707d824 */ /* 0x100fe400078e0a16 */
[C---:B------:R-:W-:Y:S01]  /*0e40*/  IMAD R10, R22.reuse, R10, R17 ;  /* 0x0000000a160a7224 */ /* 0x040fe200078e0211 */
[----:B------:R-:W-:Y:S01]  /*0e50*/  IABS R17, R28 ;  /* 0x0000001c00117213 */ /* 0x000fe20000000000 */
[----:B------:R-:W-:Y:S01]  /*0e60*/  IMAD.MOV.U32 R21, RZ, RZ, R11 ;  /* 0x000000ffff157224 */ /* 0x000fe200078e000b */
[C---:B------:R-:W-:Y:S01]  /*0e70*/  ISETP.GT.U32.AND P5, PT, R22.reuse, R7, PT ;  /* 0x000000071600720c */ /* 0x040fe20003fa4070 */
[----:B------:R-:W-:Y:S02]  /*0e80*/  IMAD R13, R22, R13, R19 ;  /* 0x0000000d160d7224 */ /* 0x000fe400078e0213 */
[----:B------:R-:W-:Y:S02]  /*0e90*/  @!P3 IMAD.IADD R8, R8, 0x1, -R22 ;  /* 0x000000010808b824 */ /* 0x000fe400078e0a16 */
[----:B------:R-:W-:-:S03]  /*0ea0*/  IMAD.HI.U32 R11, R6, R17, RZ ;  /* 0x00000011060b7227 */ /* 0x000fc600078e00ff */
[----:B------:R-:W-:Y:S01]  /*0eb0*/  ISETP.GT.U32.AND P3, PT, R22, R8, PT ;  /* 0x000000081600720c */ /* 0x000fe20003f64070 */
[----:B------:R-:W-:Y:S02]  /*0ec0*/  IMAD.MOV R11, RZ, RZ, -R11 ;  /* 0x000000ffff0b7224 */ /* 0x000fe400078e0a0b */
[----:B------:R-:W-:Y:S01]  /*0ed0*/  @!P6 IMAD.MOV R21, RZ, RZ, -R21 ;  /* 0x000000ffff15e224 */ /* 0x000fe200078e0a15 */
[----:B------:R-:W-:Y:S01]  /*0ee0*/  ISETP.GE.AND P6, PT, R14, RZ, PT ;  /* 0x000000ff0e00720c */ /* 0x000fe20003fc6270 */
[----:B------:R-:W-:Y:S01]  /*0ef0*/  @!P5 IMAD.IADD R7, R7, 0x1, -R22 ;  /* 0x000000010707d824 */ /* 0x000fe200078e0a16 */
[C---:B------:R-:W-:Y:S01]  /*0f00*/  ISETP.GT.U32.AND P5, PT, R22.reuse, R9, PT ;  /* 0x000000091600720c */ /* 0x040fe20003fa4070 */
[----:B------:R-:W-:Y:S02]  /*0f10*/  IMAD R11, R22, R11, R17 ;  /* 0x0000000b160b7224 */ /* 0x000fe400078e0211 */
[----:B------:R-:W-:-:S04]  /*0f20*/  IMAD.HI.U32 R14, R6, R23, RZ ;  /* 0x00000017060e7227 */ /* 0x000fc800078e00ff */
[----:B------:R-:W-:Y:S01]  /*0f30*/  @!P3 IMAD.IADD R8, R8, 0x1, -R22 ;  /* 0x000000010808b824 */ /* 0x000fe200078e0a16 */
[----:B------:R-:W-:Y:S01]  /*0f40*/  ISETP.GT.U32.AND P3, PT, R22, R10, PT ;  /* 0x0000000a1600720c */ /* 0x000fe20003f64070 */
[----:B------:R-:W-:Y:S02]  /*0f50*/  IMAD.MOV R14, RZ, RZ, -R14 ;  /* 0x000000ffff0e7224 */ /* 0x000fe400078e0a0e */
[----:B------:R-:W-:-:S04]  /*0f60*/  IMAD.HI.U32 R15, R6, R27, RZ ;  /* 0x0000001b060f7227 */ /* 0x000fc800078e00ff */
[--C-:B------:R-:W-:Y:S02]  /*0f70*/  @!P5 IMAD.IADD R9, R9, 0x1, -R22.reuse ;  /* 0x000000010909d824 */ /* 0x100fe400078e0a16 */
[C---:B------:R-:W-:Y:S01]  /*0f80*/  IMAD R14, R22.reuse, R14, R23 ;  /* 0x0000000e160e7224 */ /* 0x040fe200078e0217 */
[----:B------:R-:W-:Y:S01]  /*0f90*/  IABS R23, R36 ;  /* 0x0000002400177213 */ /* 0x000fe20000000000 */
[----:B------:R-:W-:Y:S01]  /*0fa0*/  IMAD.MOV R15, RZ, RZ, -R15 ;  /* 0x000000ffff0f7224 */ /* 0x000fe200078e0a0f */
[----:B------:R-:W-:Y:S01]  /*0fb0*/  ISETP.GT.U32.AND P5, PT, R22, R9, PT ;  /* 0x000000091600720c */ /* 0x000fe20003fa4070 */
[----:B------:R-:W-:Y:S02]  /*0fc0*/  @!P3 IMAD.IADD R10, R10, 0x1, -R22 ;  /* 0x000000010a0ab824 */ /* 0x000fe400078e0a16 */
[----:B------:R-:W-:-:S03]  /*0fd0*/  IMAD.HI.U32 R16, R6, R29, RZ ;  /* 0x0000001d06107227 */ /* 0x000fc600078e00ff */
[C---:B------:R-:W-:Y:S01]  /*0fe0*/  ISETP.GT.U32.AND P3, PT, R22.reuse, R10, PT ;  /* 0x0000000a1600720c */ /* 0x040fe20003f64070 */
[C---:B------:R-:W-:Y:S01]  /*0ff0*/  IMAD R15, R22.reuse, R15, R27 ;  /* 0x0000000f160f7224 */ /* 0x040fe200078e021b */
[----:B------:R-:W-:Y:S01]  /*1000*/  IABS R27, R37 ;  /* 0x00000025001b7213 */ /* 0x000fe20000000000 */
[----:B------:R-:W-:Y:S02]  /*1010*/  IMAD.MOV R16, RZ, RZ, -R16 ;  /* 0x000000ffff107224 */ /* 0x000fe400078e0a10 */
[----:B------:R-:W-:Y:S02]  /*1020*/  @!P0 IMAD.MOV R7, RZ, RZ, -R7 ;  /* 0x000000ffff078224 */ /* 0x000fe400078e0a07 */
[----:B------:R-:W-:Y:S01]  /*1030*/  @!P5 IMAD.IADD R9, R9, 0x1, -R22 ;  /* 0x000000010909d824 */ /* 0x000fe200078e0a16 */
[C---:B------:R-:W-:Y:S01]  /*1040*/  ISETP.GT.U32.AND P5, PT, R22.reuse, R11, PT ;  /* 0x0000000b1600720c */ /* 0x040fe20003fa4070 */
[----:B------:R-:W-:Y:S01]  /*1050*/  IMAD R16, R22, R16, R29 ;  /* 0x0000001016107224 */ /* 0x000fe200078e021d */
[----:B------:R-:W-:Y:S01]  /*1060*/  IABS R29, R38 ;  /* 0x00000026001d7213 */ /* 0x000fe20000000000 */
[----:B------:R-:W-:-:S02]  /*1070*/  @!P2 IMAD.MOV R8, RZ, RZ, -R8 ;  /* 0x000000ffff08a224 */ /* 0x000fc400078e0a08 */
[----:B------:R-:W-:Y:S01]  /*1080*/  @!P3 IMAD.IADD R10, R10, 0x1, -R22 ;  /* 0x000000010a0ab824 */ /* 0x000fe200078e0a16 */
[----:B------:R-:W-:Y:S01]  /*1090*/  ISETP.GT.U32.AND P3, PT, R22, R13, PT ;  /* 0x0000000d1600720c */ /* 0x000fe20003f64070 */
[----:B------:R-:W-:-:S04]  /*10a0*/  IMAD.HI.U32 R17, R6, R27, RZ ;  /* 0x0000001b06117227 */ /* 0x000fc800078e00ff */
[----:B------:R-:W-:-:S04]  /*10b0*/  IMAD.HI.U32 R18, R6, R29, RZ ;  /* 0x0000001d06127227 */ /* 0x000fc800078e00ff */
[----:B------:R-:W-:Y:S01]  /*10c0*/  @!P5 IMAD.IADD R11, R11, 0x1, -R22 ;  /* 0x000000010b0bd824 */ /* 0x000fe200078e0a16 */
[----:B------:R-:W-:Y:S01]  /*10d0*/  ISETP.GT.U32.AND P5, PT, R22, R14, PT ;  /* 0x0000000e1600720c */ /* 0x000fe20003fa4070 */
[----:B------:R-:W-:-:S03]  /*10e0*/  IMAD.HI.U32 R4, R6, R23, RZ ;  /* 0x0000001706047227 */ /* 0x000fc600078e00ff */
[C---:B------:R-:W-:Y:S01]  /*10f0*/  ISETP.GT.U32.AND P0, PT, R22.reuse, R11, PT ;  /* 0x0000000b1600720c */ /* 0x040fe20003f04070 */
[----:B------:R-:W-:Y:S01]  /*1100*/  @!P3 IMAD.IADD R13, R13, 0x1, -R22 ;  /* 0x000000010d0db824 */ /* 0x000fe200078e0a16 */
[----:B------:R-:W-:Y:S01]  /*1110*/  ISETP.GT.U32.AND P3, PT, R22, R15, PT ;  /* 0x0000000f1600720c */ /* 0x000fe20003f64070 */
[----:B------:R-:W-:-:S03]  /*1120*/  IMAD.HI.U32 R19, R6, R31, RZ ;  /* 0x0000001f06137227 */ /* 0x000fc600078e00ff */
[----:B------:R-:W-:Y:S01]  /*1130*/  ISETP.GT.U32.AND P2, PT, R22, R13, PT ;  /* 0x0000000d1600720c */ /* 0x000fe20003f44070 */
[----:B------:R-:W-:-:S04]  /*1140*/  IMAD.HI.U32 R6, R6, R33, RZ ;  /* 0x0000002106067227 */ /* 0x000fc800078e00ff */
[--C-:B------:R-:W-:Y:S01]  /*1150*/  @!P5 IMAD.IADD R14, R14, 0x1, -R22.reuse ;  /* 0x000000010e0ed824 */ /* 0x100fe200078e0a16 */
[C---:B------:R-:W-:Y:S01]  /*1160*/  ISETP.GT.U32.AND P5, PT, R22.reuse, R16, PT ;  /* 0x000000101600720c */ /* 0x040fe20003fa4070 */
[----:B------:R-:W-:Y:S02]  /*1170*/  IMAD.MOV R17, RZ, RZ, -R17 ;  /* 0x000000ffff117224 */ /* 0x000fe400078e0a11 */
[----:B------:R-:W-:Y:S01]  /*1180*/  @!P3 IMAD.IADD R15, R15, 0x1, -R22 ;  /* 0x000000010f0fb824 */ /* 0x000fe200078e0a16 */
[C---:B------:R-:W-:Y:S01]  /*1190*/  ISETP.GT.U32.AND P3, PT, R22.reuse, R14, PT ;  /* 0x0000000e1600720c */ /* 0x040fe20003f64070 */
[----:B------:R-:W-:Y:S02]  /*11a0*/  IMAD.MOV R18, RZ, RZ, -R18 ;  /* 0x000000ffff127224 */ /* 0x000fe400078e0a12 */
[----:B------:R-:W-:Y:S01]  /*11b0*/  @!P4 IMAD.MOV R9, RZ, RZ, -R9 ;  /* 0x000000ffff09c224 */ /* 0x000fe200078e0a09 */
[----:B------:R-:W-:Y:S01]  /*11c0*/  ISETP.GT.U32.AND P4, PT, R22, R15, PT ;  /* 0x0000000f1600720c */ /* 0x000fe20003f84070 */
[----:B------:R-:W-:-:S02]  /*11d0*/  IMAD.MOV R4, RZ, RZ, -R4 ;  /* 0x000000ffff047224 */ /* 0x000fc400078e0a04 */
[----:B------:R-:W-:Y:S02]  /*11e0*/  IMAD.MOV R20, RZ, RZ, -R6 ;  /* 0x000000ffff147224 */ /* 0x000fe400078e0a06 */
[C---:B------:R-:W-:Y:S02]  /*11f0*/  IMAD R6, R22.reuse, R17, R27 ;  /* 0x0000001116067224 */ /* 0x040fe400078e021b */
[----:B------:R-:W-:Y:S01]  /*1200*/  IMAD R18, R22, R18, R29 ;  /* 0x0000001216127224 */ /* 0x000fe200078e021d */
[----:B------:R-:W2:Y:S01]  /*1210*/  LDS R17, [UR9] ;  /* 0x00000009ff117984 */ /* 0x000ea20008000800 */
[--C-:B------:R-:W-:Y:S02]  /*1220*/  @!P5 IMAD.IADD R16, R16, 0x1, -R22.reuse ;  /* 0x000000011010d824 */ /* 0x100fe400078e0a16 */
[----:B------:R-:W-:Y:S02]  /*1230*/  IMAD.MOV R19, RZ, RZ, -R19 ;  /* 0x000000ffff137224 */ /* 0x000fe400078e0a13 */
[C---:B------:R-:W-:Y:S01]  /*1240*/  IMAD R4, R22.reuse, R4, R23 ;  /* 0x0000000416047224 */ /* 0x040fe200078e0217 */
[C---:B------:R-:W-:Y:S01]  /*1250*/  ISETP.GT.U32.AND P5, PT, R22.reuse, R16, PT ;  /* 0x000000101600720c */ /* 0x040fe20003fa4070 */
[--C-:B------:R-:W-:Y:S01]  /*1260*/  @!P0 IMAD.IADD R11, R11, 0x1, -R22.reuse ;  /* 0x000000010b0b8824 */ /* 0x100fe200078e0a16 */
[C---:B------:R-:W-:Y:S01]  /*1270*/  ISETP.GT.U32.AND P0, PT, R22.reuse, R6, PT ;  /* 0x000000061600720c */ /* 0x040fe20003f04070 */
[----:B------:R-:W-:Y:S01]  /*1280*/  @!P2 IMAD.IADD R13, R13, 0x1, -R22 ;  /* 0x000000010d0da824 */ /* 0x000fe200078e0a16 */
[C---:B------:R-:W-:Y:S01]  /*1290*/  ISETP.GT.U32.AND P2, PT, R22.reuse, R18, PT ;  /* 0x000000121600720c */ /* 0x040fe20003f44070 */
[C---:B------:R-:W-:Y:S01]  /*12a0*/  IMAD R19, R22.reuse, R19, R31 ;  /* 0x0000001316137224 */ /* 0x040fe200078e021f */
[----:B------:R-:W-:Y:S01]  /*12b0*/  SHF.R.U32.HI R23, RZ, 0x5, R12 ;  /* 0x00000005ff177819 */ /* 0x000fe2000001160c */
[----:B------:R-:W-:-:S02]  /*12c0*/  IMAD R20, R22, R20, R33 ;  /* 0x0000001416147224 */ /* 0x000fc400078e0221 */
[----:B------:R-:W-:Y:S01]  /*12d0*/  @!P6 IMAD.MOV R10, RZ, RZ, -R10 ;  /* 0x000000ffff0ae224 */ /* 0x000fe200078e0a0a */
[----:B------:R-:W-:Y:S01]  /*12e0*/  ISETP.GT.U32.AND P6, PT, R22, R4, PT ;  /* 0x000000041600720c */ /* 0x000fe20003fc4070 */
[--C-:B------:R-:W-:Y:S01]  /*12f0*/  @!P3 IMAD.IADD R14, R14, 0x1, -R22.reuse ;  /* 0x000000010e0eb824 */ /* 0x100fe200078e0a16 */
[C---:B------:R-:W-:Y:S01]  /*1300*/  ISETP.GT.U32.AND P3, PT, R22.reuse, R19, PT ;  /* 0x000000131600720c */ /* 0x040fe20003f64070 */
[--C-:B------:R-:W-:Y:S01]  /*1310*/  @!P4 IMAD.IADD R15, R15, 0x1, -R22.reuse ;  /* 0x000000010f0fc824 */ /* 0x100fe200078e0a16 */
[----:B------:R-:W-:Y:S01]  /*1320*/  ISETP.GT.U32.AND P4, PT, R22, R20, PT ;  /* 0x000000141600720c */ /* 0x000fe20003f84070 */
[--C-:B------:R-:W-:Y:S01]  /*1330*/  @!P5 IMAD.IADD R16, R16, 0x1, -R22.reuse ;  /* 0x000000011010d824 */ /* 0x100fe200078e0a16 */
[----:B------:R-:W-:Y:S01]  /*1340*/  ISETP.GE.AND P5, PT, R28, RZ, PT ;  /* 0x000000ff1c00720c */ /* 0x000fe20003fa6270 */
[--C-:B------:R-:W-:Y:S01]  /*1350*/  @!P0 IMAD.IADD R6, R6, 0x1, -R22.reuse ;  /* 0x0000000106068824 */ /* 0x100fe200078e0a16 */
[----:B------:R-:W-:Y:S01]  /*1360*/  ISETP.GE.AND P0, PT, R32, RZ, PT ;  /* 0x000000ff2000720c */ /* 0x000fe20003f06270 */
[----:B------:R-:W-:Y:S01]  /*1370*/  @!P2 IMAD.IADD R18, R18, 0x1, -R22 ;  /* 0x000000011212a824 */ /* 0x000fe200078e0a16 */
[----:B------:R-:W-:-:S02]  /*1380*/  ISETP.GE.AND P2, PT, R34, RZ, PT ;  /* 0x000000ff2200720c */ /* 0x000fc40003f46270 */
[----:B------:R-:W-:Y:S01]  /*1390*/  R2UR UR16, R23 ;  /* 0x00000000171072ca */ /* 0x000fe200000e0000 */
[--C-:B------:R-:W-:Y:S01]  /*13a0*/  @!P6 IMAD.IADD R4, R4, 0x1, -R22.reuse ;  /* 0x000000010404e824 */ /* 0x100fe200078e0a16 */
[----:B------:R-:W-:Y:S01]  /*13b0*/  ISETP.GE.AND P6, PT, R30, RZ, PT ;  /* 0x000000ff1e00720c */ /* 0x000fe20003fc6270 */
[--C-:B------:R-:W-:Y:S01]  /*13c0*/  @!P3 IMAD.IADD R19, R19, 0x1, -R22.reuse ;  /* 0x000000011313b824 */ /* 0x100fe200078e0a16 */
[----:B------:R-:W-:Y:S01]  /*13d0*/  ISETP.GE.AND P3, PT, R35, RZ, PT ;  /* 0x000000ff2300720c */ /* 0x000fe20003f66270 */
[----:B------:R-:W-:Y:S01]  /*13e0*/  @!P4 IMAD.IADD R20, R20, 0x1, -R22 ;  /* 0x000000011414c824 */ /* 0x000fe200078e0a16 */
[C---:B------:R-:W-:Y:S01]  /*13f0*/  ISETP.GT.U32.AND P4, PT, R22.reuse, R4, PT ;  /* 0x000000041600720c */ /* 0x040fe20003f84070 */
[----:B------:R-:W-:Y:S01]  /*1400*/  @!P5 IMAD.MOV R11, RZ, RZ, -R11 ;  /* 0x000000ffff0bd224 */ /* 0x000fe200078e0a0b */
[C---:B------:R-:W-:Y:S01]  /*1410*/  ISETP.GT.U32.AND P5, PT, R22.reuse, R6, PT ;  /* 0x000000061600720c */ /* 0x040fe20003fa4070 */
[----:B------:R-:W-:Y:S01]  /*1420*/  @!P0 IMAD.MOV R14, RZ, RZ, -R14 ;  /* 0x000000ffff0e8224 */ /* 0x000fe200078e0a0e */
[C---:B------:R-:W-:Y:S01]  /*1430*/  ISETP.GT.U32.AND P0, PT, R22.reuse, R18, PT ;  /* 0x000000121600720c */ /* 0x040fe20003f04070 */
[----:B------:R-:W-:Y:S01]  /*1440*/  @!P2 IMAD.MOV R15, RZ, RZ, -R15 ;  /* 0x000000ffff0fa224 */ /* 0x000fe200078e0a0f */
[C---:B------:R-:W-:Y:S01]  /*1450*/  ISETP.GT.U32.AND P2, PT, R22.reuse, R19, PT ;  /* 0x000000131600720c */ /* 0x040fe20003f44070 */
[----:B------:R-:W-:Y:S01]  /*1460*/  USHF.L.U32 UR4, UR16, 0x15, URZ ;  /* 0x0000001510047899 */ /* 0x000fe200080006ff */
[----:B--2---:R-:W-:Y:S01]  /*1470*/  R2UR UR8, R17 ;  /* 0x00000000110872ca */ /* 0x004fe200000e0000 */
[----:B------:R-:W-:Y:S01]  /*1480*/  @!P6 IMAD.MOV R13, RZ, RZ, -R13 ;  /* 0x000000ffff0de224 */ /* 0x000fe200078e0a0d */
[----:B------:R-:W-:Y:S01]  /*1490*/  ISETP.GT.U32.AND P6, PT, R22, R20, PT ;  /* 0x000000141600720c */ /* 0x000fe20003fc4070 */
[----:B------:R-:W-:Y:S01]  /*14a0*/  @!P3 IMAD.MOV R16, RZ, RZ, -R16 ;  /* 0x000000ffff10b224 */ /* 0x000fe200078e0a10 */
[----:B------:R-:W-:Y:S01]  /*14b0*/  ISETP.GE.AND P3, PT, R36, RZ, PT ;  /* 0x000000ff2400720c */ /* 0x000fe20003f66270 */
[--C-:B------:R-:W-:Y:S01]  /*14c0*/  @!P4 IMAD.IADD R4, R4, 0x1, -R22.reuse ;  /* 0x000000010404c824 */ /* 0x100fe200078e0a16 */
[----:B------:R-:W-:Y:S01]  /*14d0*/  ISETP.GE.AND P4, PT, R37, RZ, PT ;  /* 0x000000ff2500720c */ /* 0x000fe20003f86270 */
[--C-:B------:R-:W-:Y:S01]  /*14e0*/  @!P5 IMAD.IADD R6, R6, 0x1, -R22.reuse ;  /* 0x000000010606d824 */ /* 0x100fe200078e0a16 */
[----:B------:R-:W-:Y:S01]  /*14f0*/  ISETP.GE.AND P5, PT, R38, RZ, PT ;  /* 0x000000ff2600720c */ /* 0x000fe20003fa6270 */
[--C-:B------:R-:W-:Y:S01]  /*1500*/  @!P0 IMAD.IADD R18, R18, 0x1, -R22.reuse ;  /* 0x0000000112128824 */ /* 0x100fe200078e0a16 */
[----:B------:R-:W-:Y:S01]  /*1510*/  ISETP.GE.AND P0, PT, R39, RZ, PT ;  /* 0x000000ff2700720c */ /* 0x000fe20003f06270 */
[----:B------:R-:W-:Y:S01]  /*1520*/  @!P2 IMAD.IADD R19, R19, 0x1, -R22 ;  /* 0x000000011313a824 */ /* 0x000fe200078e0a16 */
[----:B------:R-:W-:Y:S01]  /*1530*/  ISETP.GE.AND P2, PT, R26, RZ, PT ;  /* 0x000000ff1a00720c */ /* 0x000fe20003f46270 */
[----:B------:R-:W-:Y:S01]  /*1540*/  IMAD.MOV.U32 R17, RZ, RZ, R4 ;  /* 0x000000ffff117224 */ /* 0x000fe200078e0004 */
[----:B------:R-:W-:Y:S01]  /*1550*/  LOP3.LUT R4, RZ, R25, RZ, 0x33, !PT ;  /* 0x00000019ff047212 */ /* 0x000fe200078e33ff */
[----:B------:R-:W-:Y:S01]  /*1560*/  @!P6 IMAD.IADD R20, R20, 0x1, -R22 ;  /* 0x000000011414e824 */ /* 0x000fe200078e0a16 */
[----:B------:R-:W-:Y:S01]  /*1570*/  ISETP.NE.AND P6, PT, R25, RZ, PT ;  /* 0x000000ff1900720c */ /* 0x000fe20003fc5270 */
[----:B------:R-:W-:Y:S01]  /*1580*/  @!P3 IMAD.MOV R17, RZ, RZ, -R17 ;  /* 0x000000ffff11b224 */ /* 0x000fe200078e0a11 */
[----:B------:R-:W-:Y:S01]  /*1590*/  ISETP.GE.AND P3, PT, R2, RZ, PT ;  /* 0x000000ff0200720c */ /* 0x000fe20003f66270 */
[----:B------:R-:W-:Y:S01]  /*15a0*/  @!P4 IMAD.MOV R6, RZ, RZ, -R6 ;  /* 0x000000ffff06c224 */ /* 0x000fe200078e0a06 */
[----:B------:R-:W-:Y:S01]  /*15b0*/  ISETP.NE.AND P4, PT, R24, RZ, PT ;  /* 0x000000ff1800720c */ /* 0x000fe20003f85270 */
[----:B------:R-:W-:Y:S01]  /*15c0*/  USHF.L.U32 UR5, UR16, 0x2, URZ ;  /* 0x0000000210057899 */ /* 0x000fe200080006ff */
[C---:B------:R-:W-:Y:S01]  /*15d0*/  SEL R117, R4.reuse, R15, !P6 ;  /* 0x0000000f04757207 */ /* 0x040fe20007000000 */
[----:B------:R-:W-:Y:S01]  /*15e0*/  @!P5 IMAD.MOV R18, RZ, RZ, -R18 ;  /* 0x000000ffff12d224 */ /* 0x000fe200078e0a12 */
[----:B------:R-:W-:Y:S01]  /*15f0*/  SHF.R.U32.HI R15, RZ, 0x6, R12 ;  /* 0x00000006ff0f7819 */ /* 0x000fe2000001160c */
[----:B------:R-:W-:Y:S01]  /*1600*/  @!P0 IMAD.MOV R19, RZ, RZ, -R19 ;  /* 0x000000ffff138224 */ /* 0x000fe200078e0a13 */
[----:B------:R-:W-:Y:S01]  /*1610*/  ULOP3.LUT UR4, UR4, 0x600000, URZ, 0xc0, !UPT ;  /* 0x0060000004047892 */ /* 0x000fe2000f8ec0ff */
[----:B------:R-:W-:Y:S01]  /*1620*/  @!P2 IMAD.MOV R20, RZ, RZ, -R20 ;  /* 0x000000ffff14a224 */ /* 0x000fe200078e0a14 */
[----:B------:R-:W-:Y:S01]  /*1630*/  SGXT.U32 R15, R15, 0x2 ;  /* 0x000000020f0f781a */ /* 0x000fe20000000000 */
[----:B------:R-:W-:Y:S01]  /*1640*/  IMAD.MOV.U32 R22, RZ, RZ, R3 ;  /* 0x000000ffff167224 */ /* 0x000fe200078e0003 */
[----:B------:R-:W-:Y:S01]  /*1650*/  ULOP3.LUT UR5, UR5, 0x10, URZ, 0xc0, !UPT ;  /* 0x0000001005057892 */ /* 0x000fe2000f8ec0ff */
[----:B------:R-:W-:-:S02]  /*1660*/  SEL R94, R4, R5, !P6 ;  /* 0x00000005045e7207 */ /* 0x000fc40007000000 */
[----:B------:R-:W-:Y:S01]  /*1670*/  @!P3 IMAD.MOV R22, RZ, RZ, -R22 ;  /* 0x000000ffff16b224 */ /* 0x000fe200078e0a16 */
[C---:B------:R-:W-:Y:S01]  /*1680*/  SEL R103, R4.reuse, R7, !P6 ;  /* 0x0000000704677207 */ /* 0x040fe20007000000 */
[----:B-1----:R-:W-:Y:S01]  /*1690*/  IMAD R7, R15, R128, RZ ;  /* 0x000000800f077224 */ /* 0x002fe200078e02ff */
[C---:B------:R-:W-:Y:S02]  /*16a0*/  SEL R105, R4.reuse, R8, !P6 ;  /* 0x0000000804697207 */ /* 0x040fe40007000000 */
[C---:B------:R-:W-:Y:S02]  /*16b0*/  SEL R107, R4.reuse, R9, !P6 ;  /* 0x00000009046b7207 */ /* 0x040fe40007000000 */
[C---:B------:R-:W-:Y:S02]  /*16c0*/  SEL R109, R4.reuse, R10, !P6 ;  /* 0x0000000a046d7207 */ /* 0x040fe40007000000 */
[C---:B------:R-:W-:Y:S02]  /*16d0*/  SEL R111, R4.reuse, R11, !P6 ;  /* 0x0000000b046f7207 */ /* 0x040fe40007000000 */
[----:B------:R-:W-:-:S02]  /*16e0*/  SEL R113, R4, R13, !P6 ;  /* 0x0000000d04717207 */ /* 0x000fc40007000000 */
[C---:B------:R-:W-:Y:S02]  /*16f0*/  SEL R115, R4.reuse, R14, !P6 ;  /* 0x0000000e04737207 */ /* 0x040fe40007000000 */
[C---:B------:R-:W-:Y:S02]  /*1700*/  SEL R119, R4.reuse, R16, !P6 ;  /* 0x0000001004777207 */ /* 0x040fe40007000000 */
[C---:B------:R-:W-:Y:S02]  /*1710*/  SEL R121, R4.reuse, R17, !P6 ;  /* 0x0000001104797207 */ /* 0x040fe40007000000 */
[C---:B------:R-:W-:Y:S02]  /*1720*/  SEL R123, R4.reuse, R6, !P6 ;  /* 0x00000006047b7207 */ /* 0x040fe40007000000 */
[C---:B------:R-:W-:Y:S02]  /*1730*/  SEL R125, R4.reuse, R18, !P6 ;  /* 0x00000012047d7207 */ /* 0x040fe40007000000 */
[----:B------:R-:W-:-:S02]  /*1740*/  SEL R127, R4, R19, !P6 ;  /* 0x00000013047f7207 */ /* 0x000fc40007000000 */
[C---:B------:R-:W-:Y:S02]  /*1750*/  SEL R133, R4.reuse, R20, !P6 ;  /* 0x0000001404857207 */ /* 0x040fe40007000000 */
[----:B------:R-:W-:Y:S01]  /*1760*/  SEL R92, R4, R21, !P6 ;  /* 0x00000015045c7207 */ /* 0x000fe20007000000 */
[----:B0-----:R-:W-:Y:S01]  /*1770*/  VIADD R4, R144, 0x7f ;  /* 0x0000007f90047836 */ /* 0x001fe20000000000 */
[----:B------:R-:W-:Y:S01]  /*1780*/  @!P4 LOP3.LUT R22, RZ, R24, RZ, 0x33, !PT ;  /* 0x00000018ff16c212 */ /* 0x000fe200078e33ff */
[----:B------:R-:W-:Y:S01]  /*1790*/  BAR.SYNC.DEFER_BLOCKING 0x0 ;  /* 0x0000000000007b1d */ /* 0x000fe20000010000 */
[----:B------:R-:W-:Y:S02]  /*17a0*/  LOP3.LUT P2, RZ, R12, 0xff, RZ, 0xc0, !PT ;  /* 0x000000ff0cff7812 */ /* 0x000fe4000784c0ff */
[----:B------:R-:W-:-:S03]  /*17b0*/  LOP3.LUT R5, R15, 0x8, RZ, 0xfc, !PT ;  /* 0x000000080f057812 */ /* 0x000fc600078efcff */
[----:B----4-:R-:W-:Y:S08]  /*17c0*/  @P1 BRA `(.L_x_5) ;  /* 0x0000000000181947 */ /* 0x010ff00003800000 */
[----:B------:R-:W-:Y:S01]  /*17d0*/  ELECT P0, URZ, PT ;  /* 0x0000000000ff782f */ /* 0x000fe20003800000 */
[----:B------:R-:W-:Y:S01]  /*17e0*/  IMAD.MOV.U32 R3, RZ, RZ, 0x1 ;  /* 0x00000001ff037424 */ /* 0x000fe200078e00ff */
[----:B------:R-:W-:Y:S01]  /*17f0*/  UMOV UR10, 0x40 ;  /* 0x00000040000a7882 */ /* 0x000fe20000000000 */
[----:B------:R-:W-:Y:S01]  /*1800*/  UVIRTCOUNT.DEALLOC.SMPOOL 0x80 ;  /* 0x000000800000784c */ /* 0x000fe20000000000 */
[----:B------:R-:W-:-:S09]  /*1810*/  ULEA UR10, UR7, UR10, 0x18 ;  /* 0x0000000a070a7291 */ /* 0x000fd2000f8ec0ff */
[----:B------:R0:W-:Y:S03]  /*1820*/  @P0 STS.U8 [UR10], R3 ;  /* 0x00000003ff000988 */ /* 0x0001e6000800000a */
.L_x_5:
[----:B------:R-:W-:Y:S01]  /*1830*/  UIADD3 UR10, UPT, UPT, UR5, UR4, UR8 ;  /* 0x00000004050a7290 */ /* 0x000fe2000fffe008 */
[----:B0-----:R-:W-:Y:S01]  /*1840*/  IMAD R3, R22, UR17, RZ ;  /* 0x0000001116037c24 */ /* 0x001fe2000f8e02ff */
[----:B------:R-:W-:Y:S01]  /*1850*/  VOTEU.ALL UP0, P2 ;  /* 0x0000000000ff7886 */ /* 0x000fe20001000000 */
[----:B------:R-:W-:Y:S01]  /*1860*/  VOTEU.ALL UP1, P2 ;  /* 0x0000000000ff7886 */ /* 0x000fe20001020000 */
[----:B------:R-:W-:Y:S01]  /*1870*/  ISETP.GT.AND P0, PT, R4, 0x7f, PT ;  /* 0x0000007f0400780c */ /* 0x000fe20003f04270 */
[----:B------:R-:W-:Y:S01]  /*1880*/  IMAD R83, R128, 0x4, R7 ;  /* 0x0000000480537824 */ /* 0x000fe200078e0207 */
[----:B------:R-:W-:Y:S01]  /*1890*/  IADD3 R86, P5, PT, R3, UR12, RZ ;  /* 0x0000000c03567c10 */ /* 0x000fe2000ffbe0ff */
[----:B------:R-:W-:-:S04]  /*18a0*/  @!UP0 UIADD3 UR4, UPT, UPT, -UR11, 0x100000, URZ ;  /* 0x001000000b048890 */ /* 0x000fc8000fffe1ff */
[----:B------:R-:W-:Y:S02]  /*18b0*/  @!UP0 USHF.L.U32 UR5, UR4, 0xb, URZ ;  /* 0x0000000b04058899 */ /* 0x000fe400080006ff */
[----:B------:R-:W-:Y:S01]  /*18c0*/  @!UP0 USHF.L.U32 UR4, UR4, 0x1, URZ ;  /* 0x0000000104048899 */ /* 0x000fe200080006ff */
[----:B------:R-:W-:Y:S01]  /*18d0*/  STTM.16dp32bit_t0_t15.x8 tmem[UR10], RZ ;  /* 0x000000ff000079ed */ /* 0x000fe2000898000a */
[----:B------:R-:W-:Y:S01]  /*18e0*/  STTM.16dp32bit_t16_t31.x8 tmem[UR10+0x8], RZ ;  /* 0x000008ff000079ed */ /* 0x000fe200089a000a */
[----:B------:R-:W0:Y:S02]  /*18f0*/  FENCE.VIEW.ASYNC.T ;  /* 0x00000000000073c6 */ /* 0x000e240000000200 */
[----:B0-----:R-:W-:Y:S01]  /*1900*/  BAR.SYNC.DEFER_BLOCKING 0x0 ;  /* 0x0000000000007b1d */ /* 0x001fe20000010000 */
[----:B------:R-:W-:Y:S01]  /*1910*/  ISETP.LT.AND P3, PT, R15, R144, P0 ;  /* 0x000000900f00720c */ /* 0x000fe20000761270 */
[----:B------:R-:W-:Y:S01]  /*1920*/  IMAD R11, R128, 0x4, R83 ;  /* 0x00000004800b7824 */ /* 0x000fe200078e0253 */
[----:B------:R-:W-:-:S02]  /*1930*/  LEA.HI.X.SX32 R90, R3, UR13, 0x1, P5 ;  /* 0x0000000d035a7c11 */ /* 0x000fc4000a8f0eff */
[----:B------:R-:W-:Y:S02]  /*1940*/  IADD3 R6, P5, PT, R7, R86, RZ ;  /* 0x0000005607067210 */ /* 0x000fe40007fbe0ff */
[----:B------:R-:W-:Y:S02]  /*1950*/  ISETP.LT.AND P4, PT, R5, R144, P0 ;  /* 0x000000900500720c */ /* 0x000fe40000781270 */
[----:B------:R-:W-:Y:S01]  /*1960*/  LEA.HI.X.SX32 R7, R7, R90, 0x1, P5 ;  /* 0x0000005a07077211 */ /* 0x000fe200028f0eff */
[----:B------:R-:W0:Y:S02]  /*1970*/  FENCE.VIEW.ASYNC.S ;  /* 0x00000000000073c6 */ /* 0x000e240000000000 */
[----:B0-----:R0:W1:Y:S02]  /*1980*/  @!UP1 SYNCS.EXCH.64 URZ, [UR6], UR4 ;  /* 0x0000000406ff95b2 */ /* 0x0010640008000100 */
[----:B-1----:R-:W-:Y:S01]  /*1990*/  BAR.SYNC.DEFER_BLOCKING 0x0 ;  /* 0x0000000000007b1d */ /* 0x002fe20000010000 */
[C---:B------:R-:W-:Y:S01]  /*19a0*/  LOP3.LUT R8, R15.reuse, 0x10, RZ, 0xfc, !PT ;  /* 0x000000100f087812 */ /* 0x040fe200078efcff */
[----:B------:R-:W-:Y:S01]  /*19b0*/  IMAD R17, R128, 0x8, R11 ;  /* 0x0000000880117824 */ /* 0x000fe200078e020b */
[----:B------:R-:W-:-:S02]  /*19c0*/  LOP3.LUT R9, R15, 0x18, RZ, 0xfc, !PT ;  /* 0x000000180f097812 */ /* 0x000fc400078efcff */
[----:B------:R-:W-:Y:S01]  /*19d0*/  ISETP.LT.AND P5, PT, R8, R144, P0 ;  /* 0x000000900800720c */ /* 0x000fe200007a1270 */
[C---:B------:R-:W-:Y:S01]  /*19e0*/  IMAD R85, R128.reuse, 0x4, R17 ;  /* 0x0000000480557824 */ /* 0x040fe200078e0211 */
[----:B------:R-:W-:Y:S02]  /*19f0*/  PRMT R146, RZ, 0x7610, R146 ;  /* 0x00007610ff927816 */ /* 0x000fe40000000092 */
[C---:B------:R-:W-:Y:S01]  /*1a00*/  IADD3 R14, P6, PT, R17.reuse, R86, RZ ;  /* 0x00000056110e7210 */ /* 0x040fe20007fde0ff */
[----:B------:R-:W-:Y:S01]  /*1a10*/  IMAD R3, R128, 0x4, R85 ;  /* 0x0000000480037824 */ /* 0x000fe200078e0255 */
[----:B------:R-:W-:Y:S01]  /*1a20*/  PRMT R150, RZ, 0x7610, R150 ;  /* 0x00007610ff967816 */ /* 0x000fe20000000096 */
[----:B0-----:R-:W0:Y:S01]  /*1a30*/  LDCU UR4, c[0x0][0x3b0] ;  /* 0x00007600ff0477ac */ /* 0x001e220008000800 */
[----:B------:R-:W-:Y:S01]  /*1a40*/  LEA.HI.X.SX32 R17, R17, R90, 0x1, P6 ;  /* 0x0000005a11117211 */ /* 0x000fe200030f0eff */
[----:B------:R-:W2:Y:S01]  /*1a50*/  @P3 LDG.E.U8 R142, desc[UR18][R6.64] ;  /* 0x00000012068e3981 */ /* 0x000ea2000c1e1100 */
[----:B------:R-:W-:-:S04]  /*1a60*/  IADD3 R10, P3, PT, R11, R86, RZ ;  /* 0x000000560b0a7210 */ /* 0x000fc80007f7e0ff */
[----:B------:R-:W-:Y:S02]  /*1a70*/  LEA.HI.X.SX32 R11, R11, R90, 0x1, P3 ;  /* 0x0000005a0b0b7211 */ /* 0x000fe400018f0eff */
[----:B------:R-:W-:-:S03]  /*1a80*/  ISETP.LT.AND P3, PT, R9, R144, P0 ;  /* 0x000000900900720c */ /* 0x000fc60000761270 */
[----:B------:R-:W3:Y:S01]  /*1a90*/  @P4 LDG.E.U8 R146, desc[UR18][R10.64] ;  /* 0x000000120a924981 */ /* 0x000ee2000c1e1100 */
[----:B------:R-:W-:Y:S01]  /*1aa0*/  IADD3 R16, P4, PT, R3, R86, RZ ;  /* 0x0000005603107210 */ /* 0x000fe20007f9e0ff */
[----:B------:R-:W-:Y:S01]  /*1ab0*/  @P5 IMAD.MOV.U32 R24, RZ, RZ, R14 ;  /* 0x000000ffff185224 */ /* 0x000fe200078e000e */
[----:B------:R-:W-:Y:S01]  /*1ac0*/  LOP3.LUT R18, R15, 0x20, RZ, 0xfc, !PT ;  /* 0x000000200f127812 */ /* 0x000fe200078efcff */
[----:B------:R-:W-:Y:S01]  /*1ad0*/  @P5 IMAD.MOV.U32 R25, RZ, RZ, R17 ;  /* 0x000000ffff195224 */ /* 0x000fe200078e0011 */
[----:B------:R-:W-:Y:S02]  /*1ae0*/  LEA.HI.X.SX32 R19, R3, R90, 0x1, P4 ;  /* 0x0000005a03137211 */ /* 0x000fe400020f0eff */
[----:B------:R-:W-:Y:S02]  /*1af0*/  PRMT R148, RZ, 0x7610, R148 ;  /* 0x00007610ff947816 */ /* 0x000fe40000000094 */
[----:B------:R1:W4:Y:S01]  /*1b00*/  @P5 LDG.E.U8 R150, desc[UR18][R24.64] ;  /* 0x0000001218965981 */ /* 0x000322000c1e1100 */
[----:B------:R-:W-:Y:S01]  /*1b10*/  IMAD R3, R128, 0x8, R3 ;  /* 0x0000000880037824 */ /* 0x000fe200078e0203 */
[----:B------:R-:W-:Y:S01]  /*1b20*/  ISETP.LT.AND P4, PT, R18, R144, P0 ;  /* 0x000000901200720c */ /* 0x000fe20000781270 */
[----:B-1----:R-:W-:-:S02]  /*1b30*/  @P3 IMAD.MOV.U32 R24, RZ, RZ, R16 ;  /* 0x000000ffff183224 */ /* 0x002fc400078e0010 */
[----:B------:R-:W-:Y:S01]  /*1b40*/  @P3 IMAD.MOV.U32 R25, RZ, RZ, R19 ;  /* 0x000000ffff193224 */ /* 0x000fe200078e0013 */
[----:B------:R-:W-:Y:S01]  /*1b50*/  LOP3.LUT R22, R15, 0x30, RZ, 0xfc, !PT ;  /* 0x000000300f167812 */ /* 0x000fe200078efcff */
[----:B------:R-:W-:-:S03]  /*1b60*/  IMAD R87, R128, 0x4, R3 ;  /* 0x0000000480577824 */ /* 0x000fc600078e0203 */
[----:B------:R1:W5:Y:S01]  /*1b70*/  @P3 LDG.E.U8 R148, desc[UR18][R24.64] ;  /* 0x0000001218943981 */ /* 0x000362000c1e1100 */
[C---:B------:R-:W-:Y:S01]  /*1b80*/  IADD3 R20, P3, PT, R3.reuse, R86, RZ ;  /* 0x0000005603147210 */ /* 0x040fe20007f7e0ff */
[----:B------:R-:W-:Y:S01]  /*1b90*/  IMAD R13, R128, 0x4, R87 ;  /* 0x00000004800d7824 */ /* 0x000fe200078e0257 */
[----:B------:R-:W-:Y:S02]  /*1ba0*/  PRMT R152, RZ, 0x7610, R152 ;  /* 0x00007610ff987816 */ /* 0x000fe40000000098 */
[----:B------:R-:W-:Y:S01]  /*1bb0*/  LEA.HI.X.SX32 R23, R3, R90, 0x1, P3 ;  /* 0x0000005a03177211 */ /* 0x000fe200018f0eff */
[----:B------:R-:W-:Y:S01]  /*1bc0*/  @P4 IMAD.MOV.U32 R30, RZ, RZ, R20 ;  /* 0x000000ffff1e4224 */ /* 0x000fe200078e0014 */
[----:B------:R-:W-:Y:S01]  /*1bd0*/  ISETP.LT.AND P3, PT, R22, R144, P0 ;  /* 0x000000901600720c */ /* 0x000fe20000761270 */
[C---:B------:R-:W-:Y:S01]  /*1be0*/  IMAD R29, R128.reuse, 0x8, R13 ;  /* 0x00000008801d7824 */ /* 0x040fe200078e020d */
[C---:B------:R-:W-:Y:S01]  /*1bf0*/  LOP3.LUT R21, R15.reuse, 0x28, RZ, 0xfc, !PT ;  /* 0x000000280f157812 */ /* 0x040fe200078efcff */
[----:B------:R-:W-:Y:S01]  /*1c00*/  @P4 IMAD.MOV.U32 R31, RZ, RZ, R23 ;  /* 0x000000ffff1f4224 */ /* 0x000fe200078e0017 */
[----:B------:R-:W-:Y:S01]  /*1c10*/  LOP3.LUT R27, R15, 0x38, RZ, 0xfc, !PT ;  /* 0x000000380f1b7812 */ /* 0x000fe200078efcff */
[----:B------:R-:W-:Y:S01]  /*1c20*/  IMAD R89, R128, 0x4, R29 ;  /* 0x0000000480597824 */ /* 0x000fe200078e021d */
[----:B------:R-:W-:-:S02]  /*1c30*/  PRMT R156, RZ, 0x7610, R156 ;  /* 0x00007610ff9c7816 */ /* 0x000fc4000000009c */
[----:B------:R0:W2:Y:S01]  /*1c40*/  @P4 LDG.E.U8 R152, desc[UR18][R30.64] ;  /* 0x000000121e984981 */ /* 0x0000a2000c1e1100 */
[----:B------:R-:W-:Y:S01]  /*1c50*/  IADD3 R26, P4, PT, R29, R86, RZ ;  /* 0x000000561d1a7210 */ /* 0x000fe20007f9e0ff */
[C---:B------:R-:W-:Y:S01]  /*1c60*/  IMAD R33, R128.reuse, 0x4, R89 ;  /* 0x0000000480217824 */ /* 0x040fe200078e0259 */
[----:B------:R-:W-:Y:S02]  /*1c70*/  ISETP.LT.AND P5, PT, R21, R144, P0 ;  /* 0x000000901500720c */ /* 0x000fe400007a1270 */
[----:B------:R-:W-:Y:S01]  /*1c80*/  LEA.HI.X.SX32 R29, R29, R90, 0x1, P4 ;  /* 0x0000005a1d1d7211 */ /* 0x000fe200020f0eff */
[----:B------:R-:W-:Y:S01]  /*1c90*/  @P3 IMAD.MOV.U32 R28, RZ, RZ, R26 ;  /* 0x000000ffff1c3224 */ /* 0x000fe200078e001a */
[----:B------:R-:W-:Y:S02]  /*1ca0*/  ISETP.LT.AND P4, PT, R27, R144, P0 ;  /* 0x000000901b00720c */ /* 0x000fe40000781270 */
[-C--:B-1----:R-:W-:Y:S02]  /*1cb0*/  IADD3 R24, P6, PT, R13, R86.reuse, RZ ;  /* 0x000000560d187210 */ /* 0x082fe40007fde0ff */
[----:B------:R1:W2:Y:S01]  /*1cc0*/  @P3 LDG.E.U8 R156, desc[UR18][R28.64] ;  /* 0x000000121c9c3981 */ /* 0x0002a2000c1e1100 */
[----:B0-----:R-:W-:Y:S01]  /*1cd0*/  IADD3 R30, P3, PT, R33, R86, RZ ;  /* 0x00000056211e7210 */ /* 0x001fe20007f7e0ff */
[----:B------:R-:W-:Y:S01]  /*1ce0*/  IMAD R35, R128, 0x8, R33 ;  /* 0x0000000880237824 */ /* 0x000fe200078e0221 */
[----:B------:R-:W-:-:S02]  /*1cf0*/  PRMT R154, RZ, 0x7610, R154 ;  /* 0x00007610ff9a7816 */ /* 0x000fc4000000009a */
[-C--:B------:R-:W-:Y:S02]  /*1d00*/  LEA.HI.X.SX32 R25, R13, R90.reuse, 0x1, P6 ;  /* 0x0000005a0d197211 */ /* 0x080fe400030f0eff */
[----:B------:R-:W-:Y:S01]  /*1d10*/  LEA.HI.X.SX32 R33, R33, R90, 0x1, P3 ;  /* 0x0000005a21217211 */ /* 0x000fe200018f0eff */
[----:B------:R-:W-:Y:S01]  /*1d20*/  IMAD R91, R128, 0x4, R35 ;  /* 0x00000004805b7824 */ /* 0x000fe200078e0223 */
[----:B-1----:R-:W-:Y:S01]  /*1d30*/  LOP3.LUT R28, R15, 0x40, RZ, 0xfc, !PT ;  /* 0x000000400f1c7812 */ /* 0x002fe200078efcff */
[----:B------:R-:W2:Y:S01]  /*1d40*/  @P5 LDG.E.U8 R154, desc[UR18][R24.64] ;  /* 0x00000012189a5981 */ /* 0x000ea2000c1e1100 */
[----:B------:R-:W-:Y:S01]  /*1d50*/  PRMT R158, RZ, 0x7610, R158 ;  /* 0x00007610ff9e7816 */ /* 0x000fe2000000009e */
[----:B------:R-:W-:Y:S01]  /*1d60*/  @P4 IMAD.MOV.U32 R38, RZ, RZ, R30 ;  /* 0x000000ffff264224 */ /* 0x000fe200078e001e */
[----:B------:R-:W-:Y:S01]  /*1d70*/  ISETP.LT.AND P5, PT, R28, R144, P0 ;  /* 0x000000901c00720c */ /* 0x000fe200007a1270 */
[----:B------:R-:W-:Y:S02]  /*1d80*/  @P4 IMAD.MOV.U32 R39, RZ, RZ, R33 ;  /* 0x000000ffff274224 */ /* 0x000fe400078e0021 */
[----:B------:R-:W-:Y:S01]  /*1d90*/  IMAD R3, R128, 0x4, R91 ;  /* 0x0000000480037824 */ /* 0x000fe200078e025b */
[----:B------:R-:W-:-:S02]  /*1da0*/  IADD3 R32, P6, PT, R35, R86, RZ ;  /* 0x0000005623207210 */ /* 0x000fc40007fde0ff */
[----:B------:R-:W-:Y:S01]  /*1db0*/  LOP3.LUT R31, R15, 0x48, RZ, 0xfc, !PT ;  /* 0x000000480f1f7812 */ /* 0x000fe200078efcff */
[----:B------:R0:W2:Y:S01]  /*1dc0*/  @P4 LDG.E.U8 R158, desc[UR18][R38.64] ;  /* 0x00000012269e4981 */ /* 0x0000a2000c1e1100 */
[----:B------:R-:W-:Y:S02]  /*1dd0*/  IADD3 R34, P4, PT, R3, R86, RZ ;  /* 0x0000005603227210 */ /* 0x000fe40007f9e0ff */
[----:B------:R-:W-:Y:S02]  /*1de0*/  LEA.HI.X.SX32 R35, R35, R90, 0x1, P6 ;  /* 0x0000005a23237211 */ /* 0x000fe400030f0eff */
[----:B------:R-:W-:Y:S02]  /*1df0*/  ISETP.LT.AND P3, PT, R31, R144, P0 ;  /* 0x000000901f00720c */ /* 0x000fe40000761270 */
[----:B------:R-:W-:Y:S02]  /*1e00*/  LOP3.LUT R36, R15, 0x50, RZ, 0xfc, !PT ;  /* 0x000000500f247812 */ /* 0x000fe400078efcff */
[----:B------:R-:W-:Y:S01]  /*1e10*/  LEA.HI.X.SX32 R37, R3, R90, 0x1, P4 ;  /* 0x0000005a03257211 */ /* 0x000fe200020f0eff */
[----:B------:R-:W-:Y:S01]  /*1e20*/  IMAD R3, R128, 0x8, R3 ;  /* 0x0000000880037824 */ /* 0x000fe200078e0203 */
[----:B------:R-:W-:Y:S01]  /*1e30*/  PRMT R160, RZ, 0x7610, R160 ;  /* 0x00007610ffa07816 */ /* 0x000fe200000000a0 */
[----:B------:R-:W-:-:S02]  /*1e40*/  @P5 IMAD.MOV.U32 R42, RZ, RZ, R32 ;  /* 0x000000ffff2a5224 */ /* 0x000fc400078e0020 */
[----:B------:R-:W-:Y:S01]  /*1e50*/  @P5 IMAD.MOV.U32 R43, RZ, RZ, R35 ;  /* 0x000000ffff2b5224 */ /* 0x000fe200078e0023 */
[----:B------:R-:W-:Y:S01]  /*1e60*/  ISETP.LT.AND P4, PT, R36, R144, P0 ;  /* 0x000000902400720c */ /* 0x000fe20000781270 */
[----:B------:R-:W-:-:S03]  /*1e70*/  IMAD R93, R128, 0x4, R3 ;  /* 0x00000004805d7824 */ /* 0x000fc600078e0203 */
[----:B------:R1:W2:Y:S01]  /*1e80*/  @P5 LDG.E.U8 R160, desc[UR18][R42.64] ;  /* 0x000000122aa05981 */ /* 0x0002a2000c1e1100 */
[----:B------:R-:W-:Y:S01]  /*1e90*/  IADD3 R40, P5, PT, R3, R86, RZ ;  /* 0x0000005603287210 */ /* 0x000fe20007fbe0ff */
[----:B------:R-:W-:Y:S01]  /*1ea0*/  IMAD R13, R128, 0x4, R93 ;  /* 0x00000004800d7824 */ /* 0x000fe200078e025d */
[----:B0-----:R-:W-:Y:S02]  /*1eb0*/  LOP3.LUT R39, R15, 0x60, RZ, 0xfc, !PT ;  /* 0x000000600f277812 */ /* 0x001fe400078efcff */
[----:B------:R-:W-:Y:S02]  /*1ec0*/  PRMT R162, RZ, 0x7610, R162 ;  /* 0x00007610ffa27816 */ /* 0x000fe400000000a2 */
[----:B------:R-:W-:Y:S02]  /*1ed0*/  PRMT R164, RZ, 0x7610, R164 ;  /* 0x00007610ffa47816 */ /* 0x000fe400000000a4 */
[----:B------:R-:W-:Y:S01]  /*1ee0*/  LEA.HI.X.SX32 R41, R3, R90, 0x1, P5 ;  /* 0x0000005a03297211 */ /* 0x000fe200028f0eff */
[----:B-1----:R-:W-:-:S02]  /*1ef0*/  @P3 IMAD.MOV.U32 R42, RZ, RZ, R34 ;  /* 0x000000ffff2a3224 */ /* 0x002fc400078e0022 */
[----:B------:R-:W-:Y:S01]  /*1f00*/  @P3 IMAD.MOV.U32 R43, RZ, RZ, R37 ;  /* 0x000000ffff2b3224 */ /* 0x000fe200078e0025 */
[----:B------:R-:W-:Y:S01]  /*1f10*/  LOP3.LUT R38, R15, 0x58, RZ, 0xfc, !PT ;  /* 0x000000580f267812 */ /* 0x000fe200078efcff */
[C---:B------:R-:W-:Y:S01]  /*1f20*/  IMAD R3, R128.reuse, 0x8, R13 ;  /* 0x0000000880037824 */ /* 0x040fe200078e020d */
[----:B------:R-:W-:Y:S01]  /*1f30*/  ISETP.LT.AND P5, PT, R39, R144, P0 ;  /* 0x000000902700720c */ /* 0x000fe200007a1270 */
[----:B------:R-:W2:Y:S02]  /*1f40*/  @P4 LDG.E.U8 R164, desc[UR18][R40.64] ;  /* 0x0000001228a44981 */ /* 0x000ea4000c1e1100 */
[----:B------:R-:W-:Y:S01]  /*1f50*/  IMAD R95, R128, 0x4, R3 ;  /* 0x00000004805f7824 */ /* 0x000fe200078e0203 */
[C---:B------:R-:W-:Y:S01]  /*1f60*/  IADD3 R44, P4, PT, R3.reuse, R86, RZ ;  /* 0x00000056032c7210 */ /* 0x040fe20007f9e0ff */
[----:B------:R0:W2:Y:S01]  /*1f70*/  @P3 LDG.E.U8 R162, desc[UR18][R42.64] ;  /* 0x000000122aa23981 */ /* 0x0000a2000c1e1100 */
[----:B------:R-:W-:Y:S02]  /*1f80*/  ISETP.LT.AND P3, PT, R38, R144, P0 ;  /* 0x000000902600720c */ /* 0x000fe40000761270 */
[----:B------:R-:W-:Y:S01]  /*1f90*/  PRMT R166, RZ, 0x7610, R166 ;  /* 0x00007610ffa67816 */ /* 0x000fe200000000a6 */
[----:B------:R-:W-:Y:S01]  /*1fa0*/  IMAD R51, R128, 0x4, R95 ;  /* 0x0000000480337824 */ /* 0x000fe200078e025f */
[----:B------:R-:W-:-:S02]  /*1fb0*/  LEA.HI.X.SX32 R45, R3, R90, 0x1, P4 ;  /* 0x0000005a032d7211 */ /* 0x000fc400020f0eff */
[----:B------:R-:W-:Y:S02]  /*1fc0*/  LOP3.LUT R46, R15, 0x68, RZ, 0xfc, !PT ;  /* 0x000000680f2e7812 */ /* 0x000fe400078efcff */
[----:B0-----:R-:W-:Y:S01]  /*1fd0*/  IADD3 R42, P6, PT, R13, R86, RZ ;  /* 0x000000560d2a7210 */ /* 0x001fe20007fde0ff */
[----:B------:R-:W2:Y:S01]  /*1fe0*/  @P5 LDG.E.U8 R166, desc[UR18][R44.64] ;  /* 0x000000122ca65981 */ /* 0x000ea2000c1e1100 */
[----:B------:R-:W-:Y:S02]  /*1ff0*/  LOP3.LUT R47, R15, 0x70, RZ, 0xfc, !PT ;  /* 0x000000700f2f7812 */ /* 0x000fe400078efcff */
[----:B------:R-:W-:Y:S01]  /*2000*/  PRMT R168, RZ, 0x7610, R168 ;  /* 0x00007610ffa87816 */ /* 0x000fe200000000a8 */
[----:B------:R-:W-:Y:S01]  /*2010*/  IMAD R53, R128, 0x8, R51 ;  /* 0x0000000880357824 */ /* 0x000fe200078e0233 */
[----:B------:R-:W-:Y:S02]  /*2020*/  LEA.HI.X.SX32 R43, R13, R90, 0x1, P6 ;  /* 0x0000005a0d2b7211 */ /* 0x000fe400030f0eff */
[----:B------:R-:W-:-:S02]  /*2030*/  ISETP.LT.AND P5, PT, R46, R144, P0 ;  /* 0x000000902e00720c */ /* 0x000fc400007a1270 */
[----:B------:R-:W-:Y:S01]  /*2040*/  ISETP.LT.AND P4, PT, R47, R144, P0 ;  /* 0x000000902f00720c */ /* 0x000fe20000781270 */
[----:B------:R-:W2:Y:S01]  /*2050*/  @P3 LDG.E.U8 R168, desc[UR18][R42.64] ;  /* 0x000000122aa83981 */ /* 0x000ea2000c1e1100 */
[-C--:B------:R-:W-:Y:S02]  /*2060*/  IADD3 R48, P3, PT, R51, R86.reuse, RZ ;  /* 0x0000005633307210 */ /* 0x080fe40007f7e0ff */
[----:B------:R-:W-:Y:S01]  /*2070*/  IADD3 R50, P6, PT, R53, R86, RZ ;  /* 0x0000005635327210 */ /* 0x000fe20007fde0ff */
[----:B------:R-:W-:Y:S01]  /*2080*/  IMAD R97, R128, 0x4, R53 ;  /* 0x0000000480617824 */ /* 0x000fe200078e0235 */
[----:B------:R-:W-:Y:S02]  /*2090*/  LEA.HI R13, R12, 0xc, RZ, 0x1a ;  /* 0x0000000c0c0d7811 */ /* 0x000fe400078fd0ff */
[-C--:B------:R-:W-:Y:S02]  /*20a0*/  LEA.HI.X.SX32 R51, R51, R90.reuse, 0x1, P3 ;  /* 0x0000005a33337211 */ /* 0x080fe400018f0eff */
[----:B------:R-:W-:-:S02]  /*20b0*/  LEA.HI.X.SX32 R53, R53, R90, 0x1, P6 ;  /* 0x0000005a35357211 */ /* 0x000fc400030f0eff */
[----:B------:R-:W-:Y:S02]  /*20c0*/  LOP3.LUT R49, R15, 0x78, RZ, 0xfc, !PT ;  /* 0x000000780f317812 */ /* 0x000fe400078efcff */
[-C--:B------:R-:W-:Y:S01]  /*20d0*/  ISETP.LT.AND P6, PT, R13, R144.reuse, P0 ;  /* 0x000000900d00720c */ /* 0x080fe200007c1270 */
[----:B------:R-:W-:Y:S01]  /*20e0*/  @P5 IMAD.MOV.U32 R56, RZ, RZ, R48 ;  /* 0x000000ffff385224 */ /* 0x000fe200078e0030 */
[----:B------:R-:W-:Y:S01]  /*20f0*/  PRMT R170, RZ, 0x7610, R170 ;  /* 0x00007610ffaa7816 */ /* 0x000fe200000000aa */
[----:B------:R-:W-:Y:S01]  /*2100*/  @P5 IMAD.MOV.U32 R57, RZ, RZ, R51 ;  /* 0x000000ffff395224 */ /* 0x000fe200078e0033 */
[----:B------:R-:W-:Y:S01]  /*2110*/  PRMT R172, RZ, 0x7610, R172 ;  /* 0x00007610ffac7816 */ /* 0x000fe200000000ac */
[----:B------:R-:W-:Y:S02]  /*2120*/  @P4 IMAD.MOV.U32 R62, RZ, RZ, R50 ;  /* 0x000000ffff3e4224 */ /* 0x000fe400078e0032 */
[----:B------:R-:W-:Y:S01]  /*2130*/  @P4 IMAD.MOV.U32 R63, RZ, RZ, R53 ;  /* 0x000000ffff3f4224 */ /* 0x000fe200078e0035 */
[----:B------:R-:W-:Y:S01]  /*2140*/  ISETP.LT.AND P3, PT, R49, R144, P0 ;  /* 0x000000903100720c */ /* 0x000fe20000761270 */
[----:B------:R-:W-:Y:S01]  /*2150*/  IMAD R55, R128, 0x4, R97 ;  /* 0x0000000480377824 */ /* 0x000fe200078e0261 */
[----:B------:R0:W2:Y:S01]  /*2160*/  @P5 LDG.E.U8 R170, desc[UR18][R56.64] ;  /* 0x0000001238aa5981 */ /* 0x0000a2000c1e1100 */
[----:B------:R-:W-:Y:S01]  /*2170*/  IMAD R58, R13, R128, RZ ;  /* 0x000000800d3a7224 */ /* 0x000fe200078e02ff */
[----:B------:R-:W-:-:S02]  /*2180*/  LEA.HI R3, R12, 0x1c, RZ, 0x1a ;  /* 0x0000001c0c037811 */ /* 0x000fc400078fd0ff */
[----:B------:R1:W2:Y:S01]  /*2190*/  @P4 LDG.E.U8 R172, desc[UR18][R62.64] ;  /* 0x000000123eac4981 */ /* 0x0002a2000c1e1100 */
[CC--:B------:R-:W-:Y:S02]  /*21a0*/  IADD3 R52, P5, PT, R55.reuse, R86.reuse, RZ ;  /* 0x0000005637347210 */ /* 0x0c0fe40007fbe0ff */
[C---:B------:R-:W-:Y:S02]  /*21b0*/  IADD3 R54, P4, PT, R58.reuse, R86, RZ ;  /* 0x000000563a367210 */ /* 0x040fe40007f9e0ff */
[-C--:B------:R-:W-:Y:S02]  /*21c0*/  LEA.HI.X.SX32 R55, R55, R90.reuse, 0x1, P5 ;  /* 0x0000005a37377211 */ /* 0x080fe400028f0eff */
[----:B------:R-:W-:Y:S01]  /*21d0*/  PRMT R143, RZ, 0x7610, R143 ;  /* 0x00007610ff8f7816 */ /* 0x000fe2000000008f */
[----:B0-----:R-:W-:Y:S01]  /*21e0*/  @P6 IMAD.MOV.U32 R56, RZ, RZ, R54 ;  /* 0x000000ffff386224 */ /* 0x001fe200078e0036 */
[----:B------:R-:W-:Y:S01]  /*21f0*/  LEA.HI.X.SX32 R57, R58, R90, 0x1, P4 ;  /* 0x0000005a3a397211 */ /* 0x000fe200020f0eff */
[----:B------:R-:W-:Y:S01]  /*2200*/  IMAD R60, R3, R128, RZ ;  /* 0x00000080033c7224 */ /* 0x000fe200078e02ff */
[C---:B------:R-:W-:Y:S01]  /*2210*/  LEA.HI R59, R12.reuse, 0x2c, RZ, 0x1a ;  /* 0x0000002c0c3b7811 */ /* 0x040fe200078fd0ff */
[----:B-1----:R-:W-:Y:S01]  /*2220*/  @P3 IMAD.MOV.U32 R62, RZ, RZ, R52 ;  /* 0x000000ffff3e3224 */ /* 0x002fe200078e0034 */
[----:B------:R-:W-:Y:S01]  /*2230*/  PRMT R174, RZ, 0x7610, R174 ;  /* 0x00007610ffae7816 */ /* 0x000fe200000000ae */
[----:B------:R-:W-:Y:S01]  /*2240*/  @P3 IMAD.MOV.U32 R63, RZ, RZ, R55 ;  /* 0x000000ffff3f3224 */ /* 0x000fe200078e0037 */
[----:B------:R0:W2:Y:S01]  /*2250*/  @P6 LDG.E.U8 R143, desc[UR18][R56.64] ;  /* 0x00000012388f6981 */ /* 0x0000a2000c1e1100 */
[C---:B------:R-:W-:Y:S01]  /*2260*/  ISETP.LT.AND P4, PT, R59.reuse, R144, P0 ;  /* 0x000000903b00720c */ /* 0x040fe20000781270 */
[----:B------:R-:W-:Y:S01]  /*2270*/  IMAD R65, R59, R128, RZ ;  /* 0x000000803b417224 */ /* 0x000fe200078e02ff */
[----:B------:R-:W-:Y:S01]  /*2280*/  LEA.HI R61, R12, 0x3c, RZ, 0x1a ;  /* 0x0000003c0c3d7811 */ /* 0x000fe200078fd0ff */
[----:B------:R1:W2:Y:S01]  /*2290*/  @P3 LDG.E.U8 R174, desc[UR18][R62.64] ;  /* 0x000000123eae3981 */ /* 0x0002a2000c1e1100 */
[----:B0-----:R-:W-:-:S04]  /*22a0*/  IADD3 R56, P6, PT, R60, R86, RZ ;  /* 0x000000563c387210 */ /* 0x001fc80007fde0ff */
[----:B-1----:R-:W-:Y:S02]  /*22b0*/  LEA.HI.X.SX32 R63, R60, R90, 0x1, P6 ;  /* 0x0000005a3c3f7211 */ /* 0x002fe400030f0eff */
[C---:B------:R-:W-:Y:S01]  /*22c0*/  ISETP.LT.AND P6, PT, R61.reuse, R144, P0 ;  /* 0x000000903d00720c */ /* 0x040fe200007c1270 */
[----:B------:R-:W-:Y:S01]  /*22d0*/  IMAD R67, R61, R128, RZ ;  /* 0x000000803d437224 */ /* 0x000fe200078e02ff */
[C---:B------:R-:W-:Y:S02]  /*22e0*/  IADD3 R58, P5, PT, R65.reuse, R86, RZ ;  /* 0x00000056413a7210 */ /* 0x040fe40007fbe0ff */
[----:B------:R-:W-:Y:S02]  /*22f0*/  LEA.HI R69, R12, 0x4c, RZ, 0x1a ;  /* 0x0000004c0c457811 */ /* 0x000fe400078fd0ff */
[----:B------:R-:W-:Y:S01]  /*2300*/  PRMT R147, RZ, 0x7610, R147 ;  /* 0x00007610ff937816 */ /* 0x000fe20000000093 */
[----:B------:R-:W-:Y:S01]  /*2310*/  @P4 IMAD.MOV.U32 R64, RZ, RZ, R58 ;  /* 0x000000ffff404224 */ /* 0x000fe200078e003a */
[----:B------:R-:W-:Y:S01]  /*2320*/  LEA.HI.X.SX32 R65, R65, R90, 0x1, P5 ;  /* 0x0000005a41417211 */ /* 0x000fe200028f0eff */
[----:B------:R-:W-:Y:S01]  /*2330*/  IMAD R77, R69, R128, RZ ;  /* 0x00000080454d7224 */ /* 0x000fe200078e02ff */
[----:B------:R-:W-:-:S02]  /*2340*/  ISETP.LT.AND P3, PT, R3, R144, P0 ;  /* 0x000000900300720c */ /* 0x000fc40000761270 */
[C---:B------:R-:W-:Y:S01]  /*2350*/  IADD3 R60, P5, PT, R67.reuse, R86, RZ ;  /* 0x00000056433c7210 */ /* 0x040fe20007fbe0ff */
[----:B------:R0:W2:Y:S01]  /*2360*/  @P4 LDG.E.U8 R147, desc[UR18][R64.64] ;  /* 0x0000001240934981 */ /* 0x0000a2000c1e1100 */
[----:B------:R-:W-:Y:S02]  /*2370*/  LEA.HI R71, R12, 0x5c, RZ, 0x1a ;  /* 0x0000005c0c477811 */ /* 0x000fe400078fd0ff */
[----:B------:R-:W-:Y:S01]  /*2380*/  PRMT R145, RZ, 0x7610, R145 ;  /* 0x00007610ff917816 */ /* 0x000fe20000000091 */
[----:B------:R-:W-:Y:S01]  /*2390*/  @P6 IMAD.MOV.U32 R66, RZ, RZ, R60 ;  /* 0x000000ffff426224 */ /* 0x000fe200078e003c */
[----:B------:R-:W-:Y:S01]  /*23a0*/  LEA.HI.X.SX32 R67, R67, R90, 0x1, P5 ;  /* 0x0000005a43437211 */ /* 0x000fe200028f0eff */
[----:B------:R-:W-:Y:S01]  /*23b0*/  IMAD R79, R71, R128, RZ ;  /* 0x00000080474f7224 */ /* 0x000fe200078e02ff */
[----:B0-----:R-:W-:-:S03]  /*23c0*/  IADD3 R64, P4, PT, R77, R86, RZ ;  /* 0x000000564d407210 */ /* 0x001fc60007f9e0ff */
[----:B------:R0:W2:Y:S01]  /*23d0*/  @P6 LDG.E.U8 R145, desc[UR18][R66.64] ;  /* 0x0000001242916981 */ /* 0x0000a2000c1e1100 */
[----:B------:R-:W-:Y:S02]  /*23e0*/  LEA.HI.X.SX32 R77, R77, R90, 0x1, P4 ;  /* 0x0000005a4d4d7211 */ /* 0x000fe400020f0eff */
[-C--:B------:R-:W-:Y:S01]  /*23f0*/  IADD3 R70, P4, PT, R83, R86.reuse, RZ ;  /* 0x0000005653467210 */ /* 0x080fe20007f9e0ff */
[----:B------:R-:W-:Y:S01]  /*2400*/  @P3 IMAD.MOV.U32 R62, RZ, RZ, R56 ;  /* 0x000000ffff3e3224 */ /* 0x000fe200078e0038 */
[----:B------:R-:W-:Y:S02]  /*2410*/  PRMT R149, RZ, 0x7610, R149 ;  /* 0x00007610ff957816 */ /* 0x000fe40000000095 */
[----:B------:R-:W-:Y:S02]  /*2420*/  LEA.HI R73, R12, 0x6c, RZ, 0x1a ;  /* 0x0000006c0c497811 */ /* 0x000fe400078fd0ff */
[----:B0-----:R-:W-:Y:S02]  /*2430*/  IADD3 R66, P5, PT, R79, R86, RZ ;  /* 0x000000564f427210 */ /* 0x001fe40007fbe0ff */
[-C--:B------:R-:W-:Y:S01]  /*2440*/  LEA.HI.X.SX32 R83, R83, R90.reuse, 0x1, P4 ;  /* 0x0000005a53537211 */ /* 0x080fe200020f0eff */
[----:B------:R0:W2:Y:S01]  /*2450*/  @P3 LDG.E.U8 R149, desc[UR18][R62.64] ;  /* 0x000000123e953981 */ /* 0x0000a2000c1e1100 */
[----:B------:R-:W-:-:S02]  /*2460*/  LEA.HI.X.SX32 R79, R79, R90, 0x1, P5 ;  /* 0x0000005a4f4f7211 */ /* 0x000fc400028f0eff */
[----:B------:R-:W-:Y:S01]  /*2470*/  IADD3 R76, P4, PT, R89, R86, RZ ;  /* 0x00000056594c7210 */ /* 0x000fe20007f9e0ff */
[----:B------:R-:W-:Y:S01]  /*2480*/  IMAD R81, R73, R128, RZ ;  /* 0x0000008049517224 */ /* 0x000fe200078e02ff */
[----:B------:R-:W-:Y:S02]  /*2490*/  IADD3 R72, P5, PT, R85, R86, RZ ;  /* 0x0000005655487210 */ /* 0x000fe40007fbe0ff */
[----:B------:R-:W-:Y:S02]  /*24a0*/  ISETP.LT.AND P3, PT, R69, R144, P0 ;  /* 0x000000904500720c */ /* 0x000fe40000761270 */
[-C--:B------:R-:W-:Y:S02]  /*24b0*/  LEA.HI.X.SX32 R89, R89, R90.reuse, 0x1, P4 ;  /* 0x0000005a59597211 */ /* 0x080fe400020f0eff */
[----:B------:R-:W-:Y:S02]  /*24c0*/  LEA.HI.X.SX32 R85, R85, R90, 0x1, P5 ;  /* 0x0000005a55557211 */ /* 0x000fe400028f0eff */
[----:B------:R-:W-:-:S02]  /*24d0*/  IADD3 R82, P4, PT, R95, R86, RZ ;  /* 0x000000565f527210 */ /* 0x000fc40007f9e0ff */
[-C--:B------:R-:W-:Y:S02]  /*24e0*/  IADD3 R78, P5, PT, R91, R86.reuse, RZ ;  /* 0x000000565b4e7210 */ /* 0x080fe40007fbe0ff */
[----:B------:R-:W-:Y:S02]  /*24f0*/  IADD3 R68, P6, PT, R81, R86, RZ ;  /* 0x0000005651447210 */ /* 0x000fe40007fde0ff */
[-C--:B------:R-:W-:Y:S02]  /*2500*/  LEA.HI.X.SX32 R95, R95, R90.reuse, 0x1, P4 ;  /* 0x0000005a5f5f7211 */ /* 0x080fe400020f0eff */
[----:B------:R-:W-:Y:S02]  /*2510*/  LEA.HI.X.SX32 R91, R91, R90, 0x1, P5 ;  /* 0x0000005a5b5b7211 */ /* 0x000fe400028f0eff */
[----:B------:R-:W-:Y:S02]  /*2520*/  ISETP.LT.AND P4, PT, R71, R144, P0 ;  /* 0x000000904700720c */ /* 0x000fe40000781270 */
[----:B------:R-:W-:-:S02]  /*2530*/  LEA.HI.X.SX32 R81, R81, R90, 0x1, P6 ;  /* 0x0000005a51517211 */ /* 0x000fc400030f0eff */
[-C--:B------:R-:W-:Y:S02]  /*2540*/  IADD3 R84, P5, PT, R97, R86.reuse, RZ ;  /* 0x0000005661547210 */ /* 0x080fe40007fbe0ff */
[----:B------:R-:W-:Y:S02]  /*2550*/  LEA.HI R75, R12, 0x7c, RZ, 0x1a ;  /* 0x0000007c0c4b7811 */ /* 0x000fe400078fd0ff */
[----:B------:R-:W-:Y:S02]  /*2560*/  IADD3 R74, P6, PT, R87, R86, RZ ;  /* 0x00000056574a7210 */ /* 0x000fe40007fde0ff */
[----:B------:R-:W-:Y:S01]  /*2570*/  LEA.HI.X.SX32 R97, R97, R90, 0x1, P5 ;  /* 0x0000005a61617211 */ /* 0x000fe200028f0eff */
[----:B------:R-:W-:Y:S01]  /*2580*/  IMAD R99, R75, R128, RZ ;  /* 0x000000804b637224 */ /* 0x000fe200078e02ff */
[----:B------:R-:W-:Y:S01]  /*2590*/  LEA.HI.X.SX32 R87, R87, R90, 0x1, P6 ;  /* 0x0000005a57577211 */ /* 0x000fe200030f0eff */
[----:B------:R-:W-:Y:S01]  /*25a0*/  @P3 IMAD.MOV.U32 R100, RZ, RZ, R64 ;  /* 0x000000ffff643224 */ /* 0x000fe200078e0040 */
[----:B------:R-:W-:Y:S01]  /*25b0*/  ISETP.LT.AND P5, PT, R73, R144, P0 ;  /* 0x000000904900720c */ /* 0x000fe200007a1270 */
[----:B------:R-:W-:Y:S01]  /*25c0*/  @P3 IMAD.MOV.U32 R101, RZ, RZ, R77 ;  /* 0x000000ffff653224 */ /* 0x000fe200078e004d */
[----:B------:R-:W-:-:S02]  /*25d0*/  PRMT R151, RZ, 0x7610, R151 ;  /* 0x00007610ff977816 */ /* 0x000fc40000000097 */
[----:B0-----:R-:W-:Y:S02]  /*25e0*/  LOP3.LUT R62, R12, 0x7f, RZ, 0xc0, !PT ;  /* 0x0000007f0c3e7812 */ /* 0x001fe400078ec0ff */
[C---:B------:R-:W-:Y:S02]  /*25f0*/  IADD3 R80, P6, PT, R93.reuse, R86, RZ ;  /* 0x000000565d507210 */ /* 0x040fe40007fde0ff */
[----:B------:R-:W-:Y:S01]  /*2600*/  PRMT R155, RZ, 0x7610, R155 ;  /* 0x00007610ff9b7816 */ /* 0x000fe2000000009b */
[----:B------:R-:W-:Y:S01]  /*2610*/  IMAD R88, R62, R129, RZ ;  /* 0x000000813e587224 */ /* 0x000fe200078e02ff */
[----:B------:R-:W-:Y:S01]  /*2620*/  LEA.HI.X.SX32 R93, R93, R90, 0x1, P6 ;  /* 0x0000005a5d5d7211 */ /* 0x000fe200030f0eff */
[----:B------:R0:W2:Y:S01]  /*2630*/  @P3 LDG.E.U8 R151, desc[UR18][R100.64] ;  /* 0x0000001264973981 */ /* 0x0000a2000c1e1100 */
[----:B------:R-:W-:Y:S01]  /*2640*/  IADD3 R86, P6, PT, R99, R86, RZ ;  /* 0x0000005663567210 */ /* 0x000fe20007fde0ff */
[----:B------:R-:W-:Y:S01]  /*2650*/  IMAD R94, R94, UR4, RZ ;  /* 0x000000045e5e7c24 */ /* 0x000fe2000f8e02ff */
[----:B------:R-:W-:-:S02]  /*2660*/  PRMT R153, RZ, 0x7610, R153 ;  /* 0x00007610ff997816 */ /* 0x000fc40000000099 */
[----:B------:R-:W-:Y:S01]  /*2670*/  LEA.HI.X.SX32 R99, R99, R90, 0x1, P6 ;  /* 0x0000005a63637211 */ /* 0x000fe200030f0eff */
[----:B0-----:R-:W-:Y:S02]  /*2680*/  @P4 IMAD.MOV.U32 R100, RZ, RZ, R66 ;  /* 0x000000ffff644224 */ /* 0x001fe400078e0042 */
[----:B------:R-:W-:Y:S01]  /*2690*/  @P4 IMAD.MOV.U32 R101, RZ, RZ, R79 ;  /* 0x000000ffff654224 */ /* 0x000fe200078e004f */
[----:B------:R-:W-:Y:S01]  /*26a0*/  IADD3 R124, P6, PT, R88, UR14, RZ ;  /* 0x0000000e587c7c10 */ /* 0x000fe2000ffde0ff */
[----:B------:R-:W-:-:S03]  /*26b0*/  IMAD R107, R107, UR4, RZ ;  /* 0x000000046b6b7c24 */ /* 0x000fc6000f8e02ff */
[----:B------:R0:W2:Y:S01]  /*26c0*/  @P4 LDG.E.U8 R155, desc[UR18][R100.64] ;  /* 0x00000012649b4981 */ /* 0x0000a2000c1e1100 */
[----:B------:R-:W-:Y:S01]  /*26d0*/  LEA.HI.X.SX32 R120, R88, UR15, 0x1, P6 ;  /* 0x0000000f58787c11 */ /* 0x000fe2000b0f0eff */
[----:B------:R-:W-:Y:S01]  /*26e0*/  IMAD R105, R105, UR4, RZ ;  /* 0x0000000469697c24 */ /* 0x000fe2000f8e02ff */
[----:B------:R-:W-:Y:S01]  /*26f0*/  IADD3 R90, P3, PT, R94, R124, RZ ;  /* 0x0000007c5e5a7210 */ /* 0x000fe20007f7e0ff */
[----:B0-----:R-:W-:Y:S02]  /*2700*/  @P5 IMAD.MOV.U32 R100, RZ, RZ, R68 ;  /* 0x000000ffff645224 */ /* 0x001fe400078e0044 */
[----:B------:R-:W-:Y:S02]  /*2710*/  @P5 IMAD.MOV.U32 R101, RZ, RZ, R81 ;  /* 0x000000ffff655224 */ /* 0x000fe400078e0051 */
[----:B------:R-:W-:-:S03]  /*2720*/  IMAD R113, R113, UR4, RZ ;  /* 0x0000000471717c24 */ /* 0x000fc6000f8e02ff */
[----:B------:R0:W2:Y:S01]  /*2730*/  @P5 LDG.E.U8 R153, desc[UR18][R100.64] ;  /* 0x0000001264995981 */ /* 0x0000a2000c1e1100 */
[----:B------:R-:W-:Y:S02]  /*2740*/  IMAD R111, R111, UR4, RZ ;  /* 0x000000046f6f7c24 */ /* 0x000fe4000f8e02ff */
[----:B------:R-:W-:Y:S01]  /*2750*/  IMAD R119, R119, UR4, RZ ;  /* 0x0000000477777c24 */ /* 0x000fe2000f8e02ff */
[----:B0-----:R-:W-:Y:S02]  /*2760*/  LEA.HI.X.SX32 R101, R94, R120, 0x1, P3 ;  /* 0x000000785e657211 */ /* 0x001fe400018f0eff */
[-C--:B------:R-:W-:Y:S02]  /*2770*/  IADD3 R96, P3, PT, R107, R124.reuse, RZ ;  /* 0x0000007c6b607210 */ /* 0x080fe40007f7e0ff */
[----:B------:R-:W-:Y:S02]  /*2780*/  IADD3 R94, P6, PT, R105, R124, RZ ;  /* 0x0000007c695e7210 */ /* 0x000fe40007fde0ff */
[-C--:B------:R-:W-:Y:S01]  /*2790*/  LEA.HI.X.SX32 R107, R107, R120.reuse, 0x1, P3 ;  /* 0x000000786b6b7211 */ /* 0x080fe200018f0eff */
[----:B------:R-:W-:Y:S01]  /*27a0*/  IMAD R117, R117, UR4, RZ ;  /* 0x0000000475757c24 */ /* 0x000fe2000f8e02ff */
[----:B------:R-:W-:-:S02]  /*27b0*/  LEA.HI.X.SX32 R105, R105, R120, 0x1, P6 ;  /* 0x0000007869697211 */ /* 0x000fc400030f0eff */
[-C--:B------:R-:W-:Y:S02]  /*27c0*/  IADD3 R102, P3, PT, R113, R124.reuse, RZ ;  /* 0x0000007c71667210 */ /* 0x080fe40007f7e0ff */
[----:B------:R-:W-:Y:S01]  /*27d0*/  IADD3 R100, P6, PT, R111, R124, RZ ;  /* 0x0000007c6f647210 */ /* 0x000fe20007fde0ff */
[----:B------:R-:W-:Y:S01]  /*27e0*/  IMAD R125, R125, UR4, RZ ;  /* 0x000000047d7d7c24 */ /* 0x000fe2000f8e02ff */
[-C--:B------:R-:W-:Y:S01]  /*27f0*/  LEA.HI.X.SX32 R113, R113, R120.reuse, 0x1, P3 ;  /* 0x0000007871717211 */ /* 0x080fe200018f0eff */
[----:B------:R-:W-:Y:S01]  /*2800*/  IMAD R123, R123, UR4, RZ ;  /* 0x000000047b7b7c24 */ /* 0x000fe2000f8e02ff */
[----:B------:R-:W-:Y:S02]  /*2810*/  LEA.HI.X.SX32 R111, R111, R120, 0x1, P6 ;  /* 0x000000786f6f7211 */ /* 0x000fe400030f0eff */
[-C--:B------:R-:W-:Y:S02]  /*2820*/  IADD3 R108, P3, PT, R119, R124.reuse, RZ ;  /* 0x0000007c776c7210 */ /* 0x080fe40007f7e0ff */
[----:B------:R-:W-:Y:S01]  /*2830*/  IADD3 R106, P6, PT, R117, R124, RZ ;  /* 0x0000007c756a7210 */ /* 0x000fe20007fde0ff */
[----:B------:R-:W-:Y:S01]  /*2840*/  IMAD R103, R103, UR4, RZ ;  /* 0x0000000467677c24 */ /* 0x000fe2000f8e02ff */
[----:B------:R-:W-:-:S02]  /*2850*/  ISETP.LT.AND P4, PT, R75, R144, P0 ;  /* 0x000000904b00720c */ /* 0x000fc40000781270 */
[-C--:B------:R-:W-:Y:S01]  /*2860*/  LEA.HI.X.SX32 R119, R119, R120.reuse, 0x1, P3 ;  /* 0x0000007877777211 */ /* 0x080fe200018f0eff */
[----:B------:R-:W-:Y:S01]  /*2870*/  IMAD R133, R133, UR4, RZ ;  /* 0x0000000485857c24 */ /* 0x000fe2000f8e02ff */
[----:B------:R-:W-:Y:S02]  /*2880*/  LEA.HI.X.SX32 R117, R117, R120, 0x1, P6 ;  /* 0x0000007875757211 */ /* 0x000fe400030f0eff */
[-C--:B------:R-:W-:Y:S02]  /*2890*/  IADD3 R114, P3, PT, R125, R124.reuse, RZ ;  /* 0x0000007c7d727210 */ /* 0x080fe40007f7e0ff */
[----:B------:R-:W-:Y:S01]  /*28a0*/  IADD3 R112, P6, PT, R123, R124, RZ ;  /* 0x0000007c7b707210 */ /* 0x000fe20007fde0ff */
[----:B------:R-:W-:Y:S01]  /*28b0*/  IMAD R135, R92, UR4, RZ ;  /* 0x000000045c877c24 */ /* 0x000fe2000f8e02ff */
[----:B------:R-:W-:Y:S01]  /*28c0*/  LEA.HI.X.SX32 R125, R125, R120, 0x1, P3 ;  /* 0x000000787d7d7211 */ /* 0x000fe200018f0eff */
[----:B------:R-:W-:Y:S01]  /*28d0*/  IMAD R109, R109, UR4, RZ ;  /* 0x000000046d6d7c24 */ /* 0x000fe2000f8e02ff */
[----:B------:R-:W-:-:S02]  /*28e0*/  IADD3 R92, P5, PT, R103, R124, RZ ;  /* 0x0000007c675c7210 */ /* 0x000fc40007fbe0ff */
[----:B------:R-:W-:Y:S02]  /*28f0*/  LEA.HI.X.SX32 R123, R123, R120, 0x1, P6 ;  /* 0x000000787b7b7211 */ /* 0x000fe400030f0eff */
[----:B------:R-:W-:Y:S02]  /*2900*/  ISETP.LT.AND P3, PT, R62, R144, P0 ;  /* 0x000000903e00720c */ /* 0x000fe40000761270 */
[----:B------:R-:W-:Y:S02]  /*2910*/  IADD3 R118, P6, PT, R133, R124, RZ ;  /* 0x0000007c85767210 */ /* 0x000fe40007fde0ff */
[----:B------:R-:W-:Y:S01]  /*2920*/  LOP3.LUT R88, R15, 0x4, RZ, 0xfc, !PT ;  /* 0x000000040f587812 */ /* 0x000fe200078efcff */
[----:B------:R-:W-:Y:S01]  /*2930*/  IMAD R115, R115, UR4, RZ ;  /* 0x0000000473737c24 */ /* 0x000fe2000f8e02ff */
[----:B------:R-:W-:Y:S02]  /*2940*/  LEA.HI.X.SX32 R103, R103, R120, 0x1, P5 ;  /* 0x0000007867677211 */ /* 0x000fe400028f0eff */
[----:B------:R-:W-:-:S02]  /*2950*/  IADD3 R98, P5, PT, R109, R124, RZ ;  /* 0x0000007c6d627210 */ /* 0x000fc40007fbe0ff */
[----:B------:R-:W-:Y:S01]  /*2960*/  LEA.HI.X.SX32 R133, R133, R120, 0x1, P6 ;  /* 0x0000007885857211 */ /* 0x000fe200030f0eff */
[----:B------:R-:W-:Y:S01]  /*2970*/  @P4 IMAD.MOV.U32 R130, RZ, RZ, R86 ;  /* 0x000000ffff824224 */ /* 0x000fe200078e0056 */
[----:B------:R-:W-:Y:S01]  /*2980*/  ISETP.LT.AND P6, PT, R88, R144, P0 ;  /* 0x000000905800720c */ /* 0x000fe200007c1270 */
[----:B------:R-:W-:Y:S01]  /*2990*/  @P4 IMAD.MOV.U32 R131, RZ, RZ, R99 ;  /* 0x000000ffff834224 */ /* 0x000fe200078e0063 */
[----:B------:R-:W-:Y:S01]  /*29a0*/  PRMT R173, RZ, 0x7610, R173 ;  /* 0x00007610ffad7816 */ /* 0x000fe200000000ad */
[----:B------:R-:W-:Y:S01]  /*29b0*/  IMAD R121, R121, UR4, RZ ;  /* 0x0000000479797c24 */ /* 0x000fe2000f8e02ff */
[----:B------:R-:W-:Y:S02]  /*29c0*/  LEA.HI.X.SX32 R109, R109, R120, 0x1, P5 ;  /* 0x000000786d6d7211 */ /* 0x000fe400028f0eff */
[C---:B------:R-:W-:Y:S02]  /*29d0*/  IADD3 R104, P5, PT, R115.reuse, R124, RZ ;  /* 0x0000007c73687210 */ /* 0x040fe40007fbe0ff */
[----:B------:R-:W-:Y:S01]  /*29e0*/  PRMT R176, RZ, 0x7610, R176 ;  /* 0x00007610ffb07816 */ /* 0x000fe200000000b0 */
[----:B------:R0:W2:Y:S01]  /*29f0*/  @P4 LDG.E.U8 R173, desc[UR18][R130.64] ;  /* 0x0000001282ad4981 */ /* 0x0000a2000c1e1100 */
[----:B------:R-:W-:Y:S01]  /*2a00*/  LEA.HI.X.SX32 R115, R115, R120, 0x1, P5 ;  /* 0x0000007873737211 */ /* 0x000fe200028f0eff */
[----:B------:R-:W-:Y:S01]  /*2a10*/  IMAD R127, R127, UR4, RZ ;  /* 0x000000047f7f7c24 */ /* 0x000fe2000f8e02ff */
[----:B------:R-:W-:-:S02]  /*2a20*/  IADD3 R110, P5, PT, R121, R124, RZ ;  /* 0x0000007c796e7210 */ /* 0x000fc40007fbe0ff */
[----:B------:R-:W-:Y:S01]  /*2a30*/  PRMT R157, RZ, 0x7610, R157 ;  /* 0x00007610ff9d7816 */ /* 0x000fe2000000009d */
[----:B0-----:R-:W-:Y:S02]  /*2a40*/  @P3 IMAD.MOV.U32 R130, RZ, RZ, R90 ;  /* 0x000000ffff823224 */ /* 0x001fe400078e005a */
[----:B------:R-:W-:Y:S01]  /*2a50*/  @P3 IMAD.MOV.U32 R131, RZ, RZ, R101 ;  /* 0x000000ffff833224 */ /* 0x000fe200078e0065 */
[----:B------:R-:W-:Y:S02]  /*2a60*/  LEA.HI.X.SX32 R121, R121, R120, 0x1, P5 ;  /* 0x0000007879797211 */ /* 0x000fe400028f0eff */
[----:B------:R-:W-:Y:S02]  /*2a70*/  IADD3 R116, P5, PT, R127, R124, RZ ;  /* 0x0000007c7f747210 */ /* 0x000fe40007fbe0ff */
[----:B------:R0:W2:Y:S01]  /*2a80*/  @P3 LDG.E.U8 R176, desc[UR18][R130.64] ;  /* 0x0000001282b03981 */ /* 0x0000a2000c1e1100 */
[----:B------:R-:W-:Y:S02]  /*2a90*/  LOP3.LUT R132, R15, 0x14, RZ, 0xfc, !PT ;  /* 0x000000140f847812 */ /* 0x000fe400078efcff */
[----:B------:R-:W-:-:S02]  /*2aa0*/  LEA.HI.X.SX32 R127, R127, R120, 0x1, P5 ;  /* 0x000000787f7f7211 */ /* 0x000fc400028f0eff */
[----:B------:R-:W-:Y:S01]  /*2ab0*/  ISETP.LT.AND P4, PT, R132, R144, P0 ;  /* 0x000000908400720c */ /* 0x000fe20000781270 */
[----:B0-----:R-:W-:Y:S02]  /*2ac0*/  @P6 IMAD.MOV.U32 R130, RZ, RZ, R70 ;  /* 0x000000ffff826224 */ /* 0x001fe400078e0046 */
[----:B------:R-:W-:Y:S01]  /*2ad0*/  @P6 IMAD.MOV.U32 R131, RZ, RZ, R83 ;  /* 0x000000ffff836224 */ /* 0x000fe200078e0053 */
[----:B------:R-:W-:Y:S02]  /*2ae0*/  PRMT R180, RZ, 0x7610, R180 ;  /* 0x00007610ffb47816 */ /* 0x000fe400000000b4 */
[----:B------:R-:W-:Y:S02]  /*2af0*/  IADD3 R124, P5, PT, R135, R124, RZ ;  /* 0x0000007c877c7210 */ /* 0x000fe40007fbe0ff */
[----:B------:R0:W2:Y:S01]  /*2b00*/  @P6 LDG.E.U8 R157, desc[UR18][R130.64] ;  /* 0x00000012829d6981 */ /* 0x0000a2000c1e1100 */
[----:B------:R-:W-:Y:S02]  /*2b10*/  LOP3.LUT R134, R15, 0x24, RZ, 0xfc, !PT ;  /* 0x000000240f867812 */ /* 0x000fe400078efcff */
[----:B------:R-:W-:-:S02]  /*2b20*/  LEA.HI.X.SX32 R135, R135, R120, 0x1, P5 ;  /* 0x0000007887877211 */ /* 0x000fc400028f0eff */
[----:B------:R-:W-:Y:S01]  /*2b30*/  PRMT R184, RZ, 0x7610, R184 ;  /* 0x00007610ffb87816 */ /* 0x000fe200000000b8 */
[----:B0-----:R-:W-:Y:S02]  /*2b40*/  @P3 IMAD.MOV.U32 R130, RZ, RZ, R98 ;  /* 0x000000ffff823224 */ /* 0x001fe400078e0062 */
[----:B------:R-:W-:Y:S01]  /*2b50*/  @P3 IMAD.MOV.U32 R131, RZ, RZ, R109 ;  /* 0x000000ffff833224 */ /* 0x000fe200078e006d */
[----:B------:R-:W-:-:S04]  /*2b60*/  ISETP.LT.AND P5, PT, R134, R144, P0 ;  /* 0x000000908600720c */ /* 0x000fc800007a1270 */
[----:B------:R0:W2:Y:S01]  /*2b70*/  @P3 LDG.E.U8 R180, desc[UR18][R130.64] ;  /* 0x0000001282b43981 */ /* 0x0000a2000c1e1100 */
[----:B------:R-:W-:Y:S01]  /*2b80*/  PRMT R159, RZ, 0x7610, R159 ;  /* 0x00007610ff9f7816 */ /* 0x000fe2000000009f */
[----:B0-----:R-:W-:Y:S02]  /*2b90*/  @P3 IMAD.MOV.U32 R130, RZ, RZ, R106 ;  /* 0x000000ffff823224 */ /* 0x001fe400078e006a */
[----:B------:R-:W-:-:S05]  /*2ba0*/  @P3 IMAD.MOV.U32 R131, RZ, RZ, R117 ;  /* 0x000000ffff833224 */ /* 0x000fca00078e0075 */
[----:B------:R0:W2:Y:S01]  /*2bb0*/  @P3 LDG.E.U8 R184, desc[UR18][R130.64] ;  /* 0x0000001282b83981 */ /* 0x0000a2000c1e1100 */
[----:B------:R-:W-:Y:S01]  /*2bc0*/  PRMT R161, RZ, 0x7610, R161 ;  /* 0x00007610ffa17816 */ /* 0x000fe200000000a1 */
[----:B0-----:R-:W-:Y:S02]  /*2bd0*/  @P4 IMAD.MOV.U32 R130, RZ, RZ, R72 ;  /* 0x000000ffff824224 */ /* 0x001fe400078e0048 */
[----:B------:R-:W-:-:S05]  /*2be0*/  @P4 IMAD.MOV.U32 R131, RZ, RZ, R85 ;  /* 0x000000ffff834224 */ /* 0x000fca00078e0055 */
[----:B------:R0:W3:Y:S01]  /*2bf0*/  @P4 LDG.E.U8 R159, desc[UR18][R130.64] ;  /* 0x00000012829f4981 */ /* 0x0000e2000c1e1100 */
[----:B------:R-:W-:Y:S02]  /*2c00*/  PRMT R186, RZ, 0x7610, R186 ;  /* 0x00007610ffba7816 */ /* 0x000fe400000000ba */
[----:B------:R-:W-:Y:S01]  /*2c10*/  LOP3.LUT R136, R15, 0x34, RZ, 0xfc, !PT ;  /* 0x000000340f887812 */ /* 0x000fe200078efcff */
[----:B0-----:R-:W-:Y:S02]  /*2c20*/  @P5 IMAD.MOV.U32 R130, RZ, RZ, R74 ;  /* 0x000000ffff825224 */ /* 0x001fe400078e004a */
[----:B------:R-:W-:-:S05]  /*2c30*/  @P5 IMAD.MOV.U32 R131, RZ, RZ, R87 ;  /* 0x000000ffff835224 */ /* 0x000fca00078e0057 */
[----:B------:R0:W5:Y:S01]  /*2c40*/  @P5 LDG.E.U8 R161, desc[UR18][R130.64] ;  /* 0x0000001282a15981 */ /* 0x000162000c1e1100 */
[----:B------:R-:W-:Y:S02]  /*2c50*/  ISETP.LT.AND P4, PT, R136, R144, P0 ;  /* 0x000000908800720c */ /* 0x000fe40000781270 */
[----:B------:R-:W-:Y:S01]  /*2c60*/  PRMT R175, RZ, 0x7610, R175 ;  /* 0x00007610ffaf7816 */ /* 0x000fe200000000af */
[----:B0-----:R-:W-:Y:S02]  /*2c70*/  @P3 IMAD.MOV.U32 R130, RZ, RZ, R114 ;  /* 0x000000ffff823224 */ /* 0x001fe400078e0072 */
[----:B------:R-:W-:Y:S01]  /*2c80*/  @P3 IMAD.MOV.U32 R131, RZ, RZ, R125 ;  /* 0x000000ffff833224 */ /* 0x000fe200078e007d */
[----:B------:R-:W-:-:S04]  /*2c90*/  LOP3.LUT R137, R15, 0x44, RZ, 0xfc, !PT ;  /* 0x000000440f897812 */ /* 0x000fc800078efcff */
[----:B------:R0:W5:Y:S01]  /*2ca0*/  @P3 LDG.E.U8 R186, desc[UR18][R130.64] ;  /* 0x0000001282ba3981 */ /* 0x000162000c1e1100 */
[----:B------:R-:W-:Y:S02]  /*2cb0*/  ISETP.LT.AND P5, PT, R137, R144, P0 ;  /* 0x000000908900720c */ /* 0x000fe400007a1270 */
[----:B------:R-:W-:Y:S01]  /*2cc0*/  PRMT R179, RZ, 0x7610, R179 ;  /* 0x00007610ffb37816 */ /* 0x000fe200000000b3 */
[----:B0-----:R-:W-:Y:S02]  /*2cd0*/  @P3 IMAD.MOV.U32 R130, RZ, RZ, R92 ;  /* 0x000000ffff823224 */ /* 0x001fe400078e005c */
[----:B------:R-:W-:-:S05]  /*2ce0*/  @P3 IMAD.MOV.U32 R131, RZ, RZ, R103 ;  /* 0x000000ffff833224 */ /* 0x000fca00078e0067 */
[----:B------:R0:W5:Y:S01]  /*2cf0*/  @P3 LDG.E.U8 R175, desc[UR18][R130.64] ;  /* 0x0000001282af3981 */ /* 0x000162000c1e1100 */
[----:B------:R-:W-:Y:S01]  /*2d00*/  PRMT R163, RZ, 0x7610, R163 ;  /* 0x00007610ffa37816 */ /* 0x000fe200000000a3 */
[----:B0-----:R-:W-:Y:S02]  /*2d10*/  @P3 IMAD.MOV.U32 R130, RZ, RZ, R100 ;  /* 0x000000ffff823224 */ /* 0x001fe400078e0064 */
[----:B------:R-:W-:-:S05]  /*2d20*/  @P3 IMAD.MOV.U32 R131, RZ, RZ, R111 ;  /* 0x000000ffff833224 */ /* 0x000fca00078e006f */
[----:B------:R0:W5:Y:S01]  /*2d30*/  @P3 LDG.E.U8 R179, desc[UR18][R130.64] ;  /* 0x0000001282b33981 */ /* 0x000162000c1e1100 */
[----:B------:R-:W-:Y:S02]  /*2d40*/  PRMT R165, RZ, 0x7610, R165 ;  /* 0x00007610ffa57816 */ /* 0x000fe400000000a5 */
[----:B------:R-:W-:Y:S01]  /*2d50*/  LOP3.LUT R138, R15, 0x54, RZ, 0xfc, !PT ;  /* 0x000000540f8a7812 */ /* 0x000fe200078efcff */
[----:B0-----:R-:W-:Y:S02]  /*2d60*/  @P4 IMAD.MOV.U32 R130, RZ, RZ, R76 ;  /* 0x000000ffff824224 */ /* 0x001fe400078e004c */
[----:B------:R-:W-:-:S05]  /*2d70*/  @P4 IMAD.MOV.U32 R131, RZ, RZ, R89 ;  /* 0x000000ffff834224 */ /* 0x000fca00078e0059 */
[----:B------:R0:W5:Y:S01]  /*2d80*/  @P4 LDG.E.U8 R163, desc[UR18][R130.64] ;  /* 0x0000001282a34981 */ /* 0x000162000c1e1100 */
[----:B------:R-:W-:Y:S02]  /*2d90*/  PRMT R183, RZ, 0x7610, R183 ;  /* 0x00007610ffb77816 */ /* 0x000fe400000000b7 */
[----:B------:R-:W-:Y:S01]  /*2da0*/  ISETP.LT.AND P4, PT, R138, R144, P0 ;  /* 0x000000908a00720c */ /* 0x000fe20000781270 */
[----:B0-----:R-:W-:Y:S02]  /*2db0*/  @P5 IMAD.MOV.U32 R130, RZ, RZ, R78 ;  /* 0x000000ffff825224 */ /* 0x001fe400078e004e */
[----:B------:R-:W-:Y:S01]  /*2dc0*/  @P5 IMAD.MOV.U32 R131, RZ, RZ, R91 ;  /* 0x000000ffff835224 */ /* 0x000fe200078e005b */
[----:B------:R-:W-:-:S04]  /*2dd0*/  LOP3.LUT R139, R15, 0x64, RZ, 0xfc, !PT ;  /* 0x000000640f8b7812 */ /* 0x000fc800078efcff */
        /* <DEDUP_REMOVED lines=30> */
[----:B------:R-:W-:Y:S01]  /*2fc0*/  @P3 IMAD.MOV.U32 R131, RZ, RZ, R133 ;  /* 0x000000ffff833224 */ /* 0x000fe200078e0085 */
[----:B------:R-:W-:-:S04]  /*2fd0*/  PRMT R187, RZ, 0x7610, R187 ;  /* 0x00007610ffbb7816 */ /* 0x000fc800000000bb */
[----:B------:R0:W5:Y:S01]  /*2fe0*/  @P3 LDG.E.U8 R188, desc[UR18][R130.64] ;  /* 0x0000001282bc3981 */ /* 0x000162000c1e1100 */
[----:B------:R-:W-:Y:S01]  /*2ff0*/  @P3 IMAD.MOV.U32 R126, RZ, RZ, R116 ;  /* 0x000000ffff7e3224 */ /* 0x000fe200078e0074 */
[----:B------:R-:W-:Y:S01]  /*3000*/  PRMT R181, RZ, 0x7610, R181 ;  /* 0x00007610ffb57816 */ /* 0x000fe200000000b5 */
[----:B------:R-:W-:Y:S01]  /*3010*/  @P3 IMAD.MOV.U32 R120, RZ, RZ, R110 ;  /* 0x000000ffff783224 */ /* 0x000fe200078e006e */
[----:B------:R-:W-:Y:S02]  /*3020*/  PRMT R185, RZ, 0x7610, R185 ;  /* 0x00007610ffb97816 */ /* 0x000fe400000000b9 */
[----:B------:R1:W5:Y:S01]  /*3030*/  @P3 LDG.E.U8 R187, desc[UR18][R126.64] ;  /* 0x000000127ebb3981 */ /* 0x000362000c1e1100 */
[----:B0-----:R-:W-:Y:S02]  /*3040*/  @P3 IMAD.MOV.U32 R130, RZ, RZ, R96 ;  /* 0x000000ffff823224 */ /* 0x001fe400078e0060 */
[----:B------:R-:W-:-:S05]  /*3050*/  @P3 IMAD.MOV.U32 R131, RZ, RZ, R107 ;  /* 0x000000ffff833224 */ /* 0x000fca00078e006b */
[----:B------:R0:W5:Y:S01]  /*3060*/  @P3 LDG.E.U8 R177, desc[UR18][R130.64] ;  /* 0x0000001282b13981 */ /* 0x000162000c1e1100 */
[----:B-1----:R-:W-:Y:S01]  /*3070*/  PRMT R126, RZ, 0x7610, R126 ;  /* 0x00007610ff7e7816 */ /* 0x002fe2000000007e */
[----:B------:R-:W-:Y:S01]  /*3080*/  @P3 IMAD.MOV.U32 R122, RZ, RZ, R112 ;  /* 0x000000ffff7a3224 */ /* 0x000fe200078e0070 */
[----:B------:R-:W-:-:S04]  /*3090*/  PRMT R189, RZ, 0x7610, R189 ;  /* 0x00007610ffbd7816 */ /* 0x000fc800000000bd */
[----:B------:R-:W5:Y:S01]  /*30a0*/  @P3 LDG.E.U8 R126, desc[UR18][R120.64] ;  /* 0x00000012787e3981 */ /* 0x000f62000c1e1100 */
[----:B0-----:R-:W-:-:S03]  /*30b0*/  @P3 IMAD.MOV.U32 R130, RZ, RZ, R104 ;  /* 0x000000ffff823224 */ /* 0x001fc600078e0068 */
[----:B------:R-:W5:Y:S01]  /*30c0*/  @P3 LDG.E.U8 R185, desc[UR18][R122.64] ;  /* 0x000000127ab93981 */ /* 0x000f62000c1e1100 */
[----:B------:R-:W-:-:S05]  /*30d0*/  @P3 IMAD.MOV.U32 R131, RZ, RZ, R115 ;  /* 0x000000ffff833224 */ /* 0x000fca00078e0073 */
[----:B------:R0:W5:Y:S02]  /*30e0*/  @P3 LDG.E.U8 R181, desc[UR18][R130.64] ;  /* 0x0000001282b53981 */ /* 0x000164000c1e1100 */
[----:B0-----:R-:W-:Y:S02]  /*30f0*/  @P3 IMAD.MOV.U32 R130, RZ, RZ, R124 ;  /* 0x000000ffff823224 */ /* 0x001fe400078e007c */
[----:B------:R-:W-:-:S05]  /*3100*/  @P3 IMAD.MOV.U32 R131, RZ, RZ, R135 ;  /* 0x000000ffff833224 */ /* 0x000fca00078e0087 */
[----:B------:R0:W5:Y:S01]  /*3110*/  @P3 LDG.E.U8 R189, desc[UR18][R130.64] ;  /* 0x0000001282bd3981 */ /* 0x000162000c1e1100 */
[----:B------:R-:W-:Y:S01]  /*3120*/  SHF.R.S32.HI R120, RZ, 0x7, R12 ;  /* 0x00000007ff787819 */ /* 0x000fe2000001140c */
[----:B------:R-:W-:-:S04]  /*3130*/  @!UP0 UIADD3 UR4, UPT, UPT, -UR11, 0x100000, URZ ;  /* 0x001000000b048890 */ /* 0x000fc8000fffe1ff */
[----:B------:R-:W-:Y:S02]  /*3140*/  @!UP0 USHF.L.U32 UR5, UR4, 0xb, URZ ;  /* 0x0000000b04058899 */ /* 0x000fe400080006ff */
[----:B------:R-:W-:Y:S01]  /*3150*/  @!UP0 USHF.L.U32 UR4, UR4, 0x1, URZ ;  /* 0x0000000104048899 */ /* 0x000fe200080006ff */
[----:B------:R-:W-:-:S04]  /*3160*/  SGXT R120, R120, 0x1 ;  /* 0x000000017878781a */ /* 0x000fc80000000200 */
[----:B------:R-:W-:Y:S01]  /*3170*/  LOP3.LUT R141, R120, 0x90, RZ, 0xc0, !PT ;  /* 0x00000090788d7812 */ /* 0x000fe200078ec0ff */
[----:B------:R-:W-:-:S03]  /*3180*/  VOTEU.ALL UP0, P2 ;  /* 0x0000000000ff7886 */ /* 0x000fc60001000000 */
[----:B------:R-:W-:-:S03]  /*3190*/  LOP3.LUT R141, R141, 0x7f, R12, 0x78, !PT ;  /* 0x0000007f8d8d7812 */ /* 0x000fc600078e780c */
[----:B------:R1:W1:Y:S01]  /*31a0*/  @!UP0 SYNCS.EXCH.64 URZ, [UR9+0x6008], UR4 ;  /* 0x0060080409ff85b2 */ /* 0x0002620008000100 */
[C---:B0-----:R-:W-:Y:S01]  /*31b0*/  LOP3.LUT R130, R141.reuse, 0x20, RZ, 0x3c, !PT ;  /* 0x000000208d827812 */ /* 0x041fe200078e3cff */
[----:B--2---:R0:W-:Y:S01]  /*31c0*/  STS.U8 [R141+UR9], R142 ;  /* 0x0000008e8d007988 */ /* 0x0041e20008000009 */
[----:B------:R-:W-:-:S03]  /*31d0*/  LOP3.LUT R131, R141, 0x40, RZ, 0x3c, !PT ;  /* 0x000000408d837812 */ /* 0x000fc600078e3cff */
[----:B---3--:R2:W-:Y:S04]  /*31e0*/  STS.U8 [R141+UR9+0x200], R146 ;  /* 0x000200928d007988 */ /* 0x0085e80008000009 */
[----:B----4-:R2:W-:Y:S01]  /*31f0*/  STS.U8 [R141+UR9+0x400], R150 ;  /* 0x000400968d007988 */ /* 0x0105e20008000009 */
[----:B0-----:R-:W-:-:S03]  /*3200*/  LOP3.LUT R142, R141, 0x60, RZ, 0x3c, !PT ;  /* 0x000000608d8e7812 */ /* 0x001fc600078e3cff */
[----:B-----5:R2:W-:Y:S04]  /*3210*/  STS.U8 [R141+UR9+0x600], R148 ;  /* 0x000600948d007988 */ /* 0x0205e80008000009 */
[----:B------:R2:W-:Y:S04]  /*3220*/  STS.U8 [R141+UR9+0x800], R152 ;  /* 0x000800988d007988 */ /* 0x0005e80008000009 */
        /* <DEDUP_REMOVED lines=23> */
[----:B------:R2:W-:Y:S01]  /*33a0*/  STS.U8 [R130+UR9+0x1100], R165 ;  /* 0x001100a582007988 */ /* 0x0005e20008000009 */
[----:B------:R-:W-:-:S04]  /*33b0*/  ISETP.NE.U32.AND P0, PT, RZ, UR16, PT ;  /* 0x00000010ff007c0c */ /* 0x000fc8000bf05070 */
[C---:B------:R-:W-:Y:S02]  /*33c0*/  ISETP.LT.OR P3, PT, R4.reuse, 0x80, P0 ;  /* 0x000000800400780c */ /* 0x040fe40000761670 */
[----:B------:R-:W-:Y:S01]  /*33d0*/  ISETP.GE.AND P4, PT, R4, 0x100, PT ;  /* 0x000001000400780c */ /* 0x000fe20003f86270 */
        /* <DEDUP_REMOVED lines=19> */
[----:B-1----:R0:W-:Y:S06]  /*3510*/  MEMBAR.ALL.CTA ;  /* 0x0000000000007992 */ /* 0x0021ec0000008000 */
[----:B0-----:R-:W0:Y:S02]  /*3520*/  FENCE.VIEW.ASYNC.S ;  /* 0x00000000000073c6 */ /* 0x001e240000000000 */
[----:B0-----:R-:W-:Y:S06]  /*3530*/  BAR.SYNC.DEFER_BLOCKING 0x0 ;  /* 0x0000000000007b1d */ /* 0x001fec0000010000 */
[----:B------:R-:W-:Y:S05]  /*3540*/  @P3 BRA `(.L_x_6) ;  /* 0x0000000000843947 */ /* 0x000fea0003800000 */
[----:B------:R-:W-:Y:S02]  /*3550*/  UIADD3 UR4, UPT, UPT, UR9, 0x4000, URZ ;  /* 0x0000400009047890 */ /* 0x000fe4000fffe0ff */
[----:B------:R-:W-:Y:S02]  /*3560*/  USHF.R.U32.HI UR12, URZ, 0x4, UR9 ;  /* 0x00000004ff0c7899 */ /* 0x000fe40008011609 */
[----:B------:R-:W-:Y:S02]  /*3570*/  USHF.R.U32.HI UR4, URZ, 0x4, UR4 ;  /* 0x00000004ff047899 */ /* 0x000fe40008011604 */
[----:B------:R-:W-:Y:S02]  /*3580*/  USGXT.U32 UR12, UR12, 0xe ;  /* 0x0000000e0c0c789a */ /* 0x000fe40008000000 */
[----:B------:R-:W-:Y:S02]  /*3590*/  USGXT.U32 UR14, UR4, 0xe ;  /* 0x0000000e040e789a */ /* 0x000fe40008000000 */
[----:B------:R-:W-:-:S02]  /*35a0*/  UIADD3 UR26, UP0, UPT, UR12, 0x80, URZ ;  /* 0x000000800c1a7890 */ /* 0x000fc4000ff1e0ff */
[----:B------:R-:W-:Y:S01]  /*35b0*/  UIADD3 UR28, UP1, UPT, UR14, 0x2, URZ ;  /* 0x000000020e1c7890 */ /* 0x000fe2000ff3e0ff */
[----:B------:R-:W-:Y:S01]  /*35c0*/  UMOV UR4, URZ ;  /* 0x000000ff00047c82 */ /* 0x000fe20008000000 */
[----:B------:R-:W-:Y:S01]  /*35d0*/  UMOV UR30, 0x0 ;  /* 0x00000000001e7882 */ /* 0x000fe20000000000 */
[----:B------:R-:W-:Y:S02]  /*35e0*/  UIADD3.X UR27, UPT, UPT, UR4, -0x7fffbfe0, URZ, UP0, !UPT ;  /* 0x80004020041b7890 */ /* 0x000fe400087fe4ff */
[----:B------:R-:W-:Y:S02]  /*35f0*/  UIADD3.X UR29, UPT, UPT, UR4, 0x40004040, URZ, UP1, !UPT ;  /* 0x40004040041d7890 */ /* 0x000fe40008ffe4ff */
[----:B------:R-:W-:Y:S02]  /*3600*/  UIADD3.64 UR16, UPT, UPT, UR26, 0x80, URZ ;  /* 0x000000801a107897 */ /* 0x000fe4000fffe0ff */
[----:B------:R-:W-:Y:S02]  /*3610*/  UIADD3.64 UR20, UPT, UPT, UR28, 0x2, URZ ;  /* 0x000000021c147897 */ /* 0x000fe4000fffe0ff */
[----:B------:R-:W-:-:S02]  /*3620*/  UIADD3.64 UR22, UPT, UPT, UR26, 0x100, URZ ;  /* 0x000001001a167897 */ /* 0x000fc4000fffe0ff */
[----:B------:R-:W-:Y:S01]  /*3630*/  UIADD3.64 UR24, UPT, UPT, UR28, 0x4, URZ ;  /* 0x000000041c187897 */ /* 0x000fe2000fffe0ff */
[----:B------:R-:W-:Y:S01]  /*3640*/  UMOV UR31, 0x4088010 ;  /* 0x04088010001f7882 */ /* 0x000fe20000000000 */
[----:B------:R-:W-:Y:S01]  /*3650*/  UMOV UR13, 0x80004020 ;  /* 0x80004020000d7882 */ /* 0x000fe20000000000 */
[----:B------:R-:W-:Y:S01]  /*3660*/  UMOV UR15, 0x40004040 ;  /* 0x40004040000f7882 */ /* 0x000fe20000000000 */
[----:B------:R-:W-:Y:S01]  /*3670*/  UMOV UR32, 0x0 ;  /* 0x0000000000207882 */ /* 0x000fe20000000000 */
[----:B------:R-:W-:Y:S01]  /*3680*/  UMOV UR33, 0x4088010 ;  /* 0x0408801000217882 */ /* 0x000fe20000000000 */
[----:B------:R-:W-:Y:S01]  /*3690*/  UMOV UR34, 0x0 ;  /* 0x0000000000227882 */ /* 0x000fe20000000000 */
[----:B------:R-:W-:Y:S01]  /*36a0*/  UMOV UR35, 0x4088010 ;  /* 0x0408801000237882 */ /* 0x000fe20000000000 */
[----:B------:R-:W-:Y:S01]  /*36b0*/  UMOV UR4, UR6 ;  /* 0x0000000600047c82 */ /* 0x000fe20008000000 */
[----:B------:R-:W-:Y:S01]  /*36c0*/  UMOV UR5, URZ ;  /* 0x000000ff00057c82 */ /* 0x000fe20008000000 */
[----:B------:R0:W-:Y:S01]  /*36d0*/  UTCQMMA gdesc[UR12], gdesc[UR14], tmem[UR8], tmem[UR30], idesc[UR31], !UPT ;  /* 0x00ff1e0e0c0075ea */ /* 0x0001e2000f800308 */
[----:B------:R-:W-:Y:S01]  /*36e0*/  UMOV UR36, 0x0 ;  /* 0x0000000000247882 */ /* 0x000fe20000000000 */
[----:B------:R-:W-:Y:S01]  /*36f0*/  UMOV UR37, 0x4088010 ;  /* 0x0408801000257882 */ /* 0x000fe20000000000 */
[----:B------:R0:W-:Y:S01]  /*3700*/  UTCQMMA gdesc[UR26], gdesc[UR28], tmem[UR8], tmem[UR32], idesc[UR33], UPT ;  /* 0x00ff201c1a0075ea */ /* 0x0001e2000b800308 */
[----:B------:R-:W-:Y:S01]  /*3710*/  UMOV UR4, UR4 ;  /* 0x0000000400047c82 */ /* 0x000fe20008000000 */
[----:B------:R0:W-:Y:S01]  /*3720*/  UTCQMMA gdesc[UR16], gdesc[UR20], tmem[UR8], tmem[UR34], idesc[UR35], UPT ;  /* 0x00ff2214100075ea */ /* 0x0001e2000b800308 */
[----:B------:R0:W-:Y:S01]  /*3730*/  UTCQMMA gdesc[UR22], gdesc[UR24], tmem[UR8], tmem[UR36], idesc[UR37], UPT ;  /* 0x00ff2418160075ea */ /* 0x0001e2000b800308 */
[----:B------:R0:W-:Y:S01]  /*3740*/  UTCBAR [UR4], URZ ;  /* 0x000000ff040073e9 */ /* 0x0001e200080000ff */
[----:B------:R-:W-:Y:S01]  /*3750*/  NOP ;  /* 0x0000000000007918 */ /* 0x000fe20000000000 */
.L_x_6:
[----:B0-----:R-:W-:Y:S01]  /*3760*/  UMOV UR4, URZ ;  /* 0x000000ff00047c82 */ /* 0x001fe20008000000 */
[----:B------:R-:W-:Y:S05]  /*3770*/  @!P4 BRA `(.L_x_7) ;  /* 0x000000180094c947 */ /* 0x000fea0003800000 */
[----:B------:R-:W-:Y:S01]  /*3780*/  UIADD3 UR7, UPT, UPT, UR9, 0x2000, URZ ;  /* 0x0000200009077890 */ /* 0x000fe2000fffe0ff */
[----:B--2---:R-:W-:Y:S01]  /*3790*/  SHF.R.S32.HI R147, RZ, 0x1f, R4 ;  /* 0x0000001fff937819 */ /* 0x004fe20000011404 */
[----:B------:R-:W-:Y:S01]  /*37a0*/  UIADD3 UR11, UPT, UPT, UR9, 0x5000, URZ ;  /* 0x00005000090b7890 */ /* 0x000fe2000fffe0ff */
[----:B------:R-:W-:Y:S01]  /*37b0*/  IMAD.SHL.U32 R143, R128, 0x80, RZ ;  /* 0x00000080808f7824 */ /* 0x000fe200078e00ff */
[----:B------:R-:W-:Y:S01]  /*37c0*/  USHF.R.U32.HI UR7, URZ, 0x4, UR7 ;  /* 0x00000004ff077899 */ /* 0x000fe20008011607 */
[----:B------:R-:W-:Y:S01]  /*37d0*/  LEA.HI R147, R147, R4, RZ, 0x7 ;  /* 0x0000000493937211 */ /* 0x000fe200078f38ff */
[----:B------:R-:W-:Y:S01]  /*37e0*/  USHF.R.U32.HI UR11, URZ, 0x4, UR11 ;  /* 0x00000004ff0b7899 */ /* 0x000fe2000801160b */
[----:B------:R-:W-:Y:S01]  /*37f0*/  IMAD.SHL.U32 R145, R129, 0x80, RZ ;  /* 0x0000008081917824 */ /* 0x000fe200078e00ff */
[----:B------:R-:W-:Y:S01]  /*3800*/  USGXT.U32 UR12, UR7, 0xe ;  /* 0x0000000e070c789a */ /* 0x000fe20008000000 */
[----:B------:R-:W-:Y:S01]  /*3810*/  SHF.R.S32.HI R147, RZ, 0x7, R147 ;  /* 0x00000007ff937819 */ /* 0x000fe20000011493 */
[----:B------:R-:W-:Y:S01]  /*3820*/  USGXT.U32 UR14, UR11, 0xe ;  /* 0x0000000e0b0e789a */ /* 0x000fe20008000000 */
[----:B------:R-:W-:Y:S01]  /*3830*/  VIADD R144, R144, 0xffffff80 ;  /* 0xffffff8090907836 */ /* 0x000fe20000000000 */
[----:B------:R-:W-:Y:S01]  /*3840*/  UIADD3 UR28, UP0, UPT, UR12, 0x80, URZ ;  /* 0x000000800c1c7890 */ /* 0x000fe2000ff1e0ff */
[----:B------:R-:W-:Y:S01]  /*3850*/  VIMNMX R147, PT, PT, R147, 0x2, !PT ;  /* 0x0000000293937848 */ /* 0x000fe20007fe0100 */
[----:B------:R-:W-:Y:S01]  /*3860*/  UIADD3 UR30, UP1, UPT, UR14, 0x2, URZ ;  /* 0x000000020e1e7890 */ /* 0x000fe2000ff3e0ff */
[----:B------:R-:W-:Y:S01]  /*3870*/  IMAD.MOV.U32 R120, RZ, RZ, RZ ;  /* 0x000000ffff787224 */ /* 0x000fe200078e00ff */
[----:B------:R-:W-:Y:S01]  /*3880*/  UMOV UR4, URZ ;  /* 0x000000ff00047c82 */ /* 0x000fe20008000000 */
[----:B------:R-:W-:Y:S01]  /*3890*/  UMOV UR5, URZ ;  /* 0x000000ff00057c82 */ /* 0x000fe20008000000 */
[----:B------:R-:W-:Y:S01]  /*38a0*/  UIADD3.X UR29, UPT, UPT, UR4, -0x7fffbfe0, URZ, UP0, !UPT ;  /* 0x80004020041d7890 */ /* 0x000fe200087fe4ff */
[----:B------:R-:W-:Y:S01]  /*38b0*/  SHF.R.S32.HI R146, RZ, 0x1f, R143 ;  /* 0x0000001fff927819 */ /* 0x000fe2000001148f */
[----:B------:R-:W-:Y:S01]  /*38c0*/  UIADD3.X UR31, UPT, UPT, UR5, 0x40004040, URZ, UP1, !UPT ;  /* 0x40004040051f7890 */ /* 0x000fe20008ffe4ff */
[----:B------:R-:W-:Y:S01]  /*38d0*/  SHF.R.S32.HI R148, RZ, 0x1f, R145 ;  /* 0x0000001fff947819 */ /* 0x000fe20000011491 */
[----:B------:R-:W-:Y:S01]  /*38e0*/  VIADD R147, R147, 0xffffffff ;  /* 0xffffffff93937836 */ /* 0x000fe20000000000 */
[----:B------:R-:W-:-:S02]  /*38f0*/  UIADD3.64 UR20, UPT, UPT, UR28, 0x80, URZ ;  /* 0x000000801c147897 */ /* 0x000fc4000fffe0ff */
[----:B------:R-:W-:Y:S02]  /*3900*/  UIADD3.64 UR22, UPT, UPT, UR30, 0x2, URZ ;  /* 0x000000021e167897 */ /* 0x000fe4000fffe0ff */
[----:B------:R-:W-:Y:S02]  /*3910*/  UIADD3.64 UR24, UPT, UPT, UR28, 0x100, URZ ;  /* 0x000001001c187897 */ /* 0x000fe4000fffe0ff */
[----:B------:R-:W-:Y:S01]  /*3920*/  UIADD3.64 UR26, UPT, UPT, UR30, 0x4, URZ ;  /* 0x000000041e1a7897 */ /* 0x000fe2000fffe0ff */
[----:B------:R-:W-:-:S11]  /*3930*/  UMOV UR11, 0x1 ;  /* 0x00000001000b7882 */ /* 0x000fd60000000000 */
.L_x_10:
[C---:B------:R-:W-:Y:S01]  /*3940*/  IADD3 R118, P4, PT, R145.reuse, R118, RZ ;  /* 0x0000007691767210 */ /* 0x040fe20007f9e0ff */
[----:B------:R-:W-:Y:S01]  /*3950*/  IMAD.U32 R120, R120, -0x80000000, RZ ;  /* 0x8000000078787824 */ /* 0x000fe200078e00ff */
[C---:B------:R-:W-:Y:S02]  /*3960*/  IADD3 R124, P3, PT, R145.reuse, R124, RZ ;  /* 0x0000007c917c7210 */ /* 0x040fe40007f7e0ff */
[C---:B------:R-:W-:Y:S01]  /*3970*/  IADD3 R116, P5, PT, R145.reuse, R116, RZ ;  /* 0x0000007491747210 */ /* 0x040fe20007fbe0ff */
[C---:B------:R-:W-:Y:S01]  /*3980*/  IMAD.X R133, R148.reuse, 0x1, R133, P4 ;  /* 0x0000000194857824 */ /* 0x040fe200020e0685 */
        /* <DEDUP_REMOVED lines=16> */
[----:B------:R-:W-:Y:S01]  /*3a90*/  IADD3 R100, P5, PT, R145, R100, RZ ;  /* 0x0000006491647210 */ /* 0x000fe20007fbe0ff */
[C---:B------:R-:W-:Y:S01]  /*3aa0*/  IMAD.X R105, R148.reuse, 0x1, R105, P4 ;  /* 0x0000000194697824 */ /* 0x040fe200020e0669 */
[----:B------:R-:W-:Y:S01]  /*3ab0*/  IADD3 R52, P4, PT, R143, R52, RZ ;  /* 0x000000348f347210 */ /* 0x000fe20007f9e0ff */
[C---:B------:R-:W-:Y:S01]  /*3ac0*/  IMAD.X R115, R148.reuse, 0x1, R115, P3 ;  /* 0x0000000194737824 */ /* 0x040fe200018e0673 */
[C---:B------:R-:W-:Y:S01]  /*3ad0*/  IADD3 R98, P6, PT, R145.reuse, R98, RZ ;  /* 0x0000006291627210 */ /* 0x040fe20007fde0ff */
[----:B------:R-:W-:Y:S01]  /*3ae0*/  IMAD.X R111, R148, 0x1, R111, P5 ;  /* 0x00000001946f7824 */ /* 0x000fe200028e066f */
[----:B------:R-:W-:Y:S01]  /*3af0*/  IADD3 R96, P3, PT, R145, R96, RZ ;  /* 0x0000006091607210 */ /* 0x000fe20007f7e0ff */
[----:B------:R-:W-:Y:S01]  /*3b00*/  IMAD.X R55, R146, 0x1, R55, P4 ;  /* 0x0000000192377824 */ /* 0x000fe200020e0637 */
[----:B------:R-:W-:Y:S01]  /*3b10*/  IADD3 R48, P4, PT, R143, R48, RZ ;  /* 0x000000308f307210 */ /* 0x000fe20007f9e0ff */
[C---:B------:R-:W-:Y:S01]  /*3b20*/  IMAD.X R109, R148.reuse, 0x1, R109, P6 ;  /* 0x00000001946d7824 */ /* 0x040fe200030e066d */
[C---:B------:R-:W-:Y:S01]  /*3b30*/  IADD3 R92, P5, PT, R145.reuse, R92, RZ ;  /* 0x0000005c915c7210 */ /* 0x040fe20007fbe0ff */
[----:B------:R-:W-:Y:S01]  /*3b40*/  IMAD.X R107, R148, 0x1, R107, P3 ;  /* 0x00000001946b7824 */ /* 0x000fe200018e066b */
[----:B------:R-:W-:Y:S01]  /*3b50*/  IADD3 R90, P6, PT, R145, R90, RZ ;  /* 0x0000005a915a7210 */ /* 0x000fe20007fde0ff */
[----:B------:R-:W-:Y:S01]  /*3b60*/  IMAD.X R51, R146, 0x1, R51, P4 ;  /* 0x0000000192337824 */ /* 0x000fe200020e0633 */
[C---:B------:R-:W-:Y:S01]  /*3b70*/  IADD3 R42, P4, PT, R143.reuse, R42, RZ ;  /* 0x0000002a8f2a7210 */ /* 0x040fe20007f9e0ff */
[C---:B------:R-:W-:Y:S01]  /*3b80*/  IMAD.X R103, R148.reuse, 0x1, R103, P5 ;  /* 0x0000000194677824 */ /* 0x040fe200028e0667 */
[C---:B------:R-:W-:Y:S01]  /*3b90*/  IADD3 R86, P3, PT, R143.reuse, R86, RZ ;  /* 0x000000568f567210 */ /* 0x040fe20007f7e0ff */
[----:B------:R-:W-:Y:S01]  /*3ba0*/  IMAD.X R101, R148, 0x1, R101, P6 ;  /* 0x0000000194657824 */ /* 0x000fe200030e0665 */
        /* <DEDUP_REMOVED lines=20> */
[----:B0-----:R-:W0:Y:S01]  /*3cf0*/  SYNCS.PHASECHK.TRANS64.TRYWAIT P4, [UR6], R120 ;  /* 0x00000078ff0075a7 */ /* 0x001e220008081106 */
[C---:B------:R-:W-:Y:S01]  /*3d00*/  IMAD.X R93, R146.reuse, 0x1, R93, P5 ;  /* 0x00000001925d7824 */ /* 0x040fe200028e065d */
[C---:B------:R-:W-:Y:S01]  /*3d10*/  IADD3 R64, P3, PT, R143.reuse, R64, RZ ;  /* 0x000000408f407210 */ /* 0x040fe20007f7e0ff */
[----:B------:R-:W-:Y:S01]  /*3d20*/  IMAD.X R41, R146, 0x1, R41, P6 ;  /* 0x0000000192297824 */ /* 0x000fe200030e0629 */
[----:B------:R-:W-:-:S02]  /*3d30*/  IADD3 R78, P5, PT, R143, R78, RZ ;  /* 0x0000004e8f4e7210 */ /* 0x000fc40007fbe0ff */
        /* <DEDUP_REMOVED lines=32> */
[-C--:B------:R-:W-:Y:S01]  /*3f40*/  ISETP.GE.AND P3, PT, R15, R144.reuse, PT ;  /* 0x000000900f00720c */ /* 0x080fe20003f66270 */
[----:B------:R-:W-:Y:S01]  /*3f50*/  IMAD.X R83, R146, 0x1, R83, P5 ;  /* 0x0000000192537824 */ /* 0x000fe200028e0653 */
[-C--:B------:R-:W-:Y:S01]  /*3f60*/  ISETP.GE.AND P5, PT, R88, R144.reuse, PT ;  /* 0x000000905800720c */ /* 0x080fe20003fa6270 */
[----:B------:R-:W-:Y:S01]  /*3f70*/  IMAD.X R7, R146, 0x1, R7, P6 ;  /* 0x0000000192077824 */ /* 0x000fe200030e0607 */
[----:B------:R-:W-:-:S02]  /*3f80*/  ISETP.GE.AND P6, PT, R5, R144, PT ;  /* 0x000000900500720c */ /* 0x000fc40003fc6270 */
[----:B------:R-:W-:Y:S01]  /*3f90*/  PRMT R150, RZ, 0x7610, R150 ;  /* 0x00007610ff967816 */ /* 0x000fe20000000096 */
[----:B0-----:R-:W-:Y:S10]  /*3fa0*/  @!P4 BRA `(.L_x_8) ;  /* 0x0000001c001cc947 */ /* 0x001ff40003800000 */
.L_x_16:
[-C--:B------:R-:W-:Y:S01]  /*3fb0*/  ISETP.GE.AND P4, PT, R13, R144.reuse, PT ;  /* 0x000000900d00720c */ /* 0x080fe20003f86270 */
[----:B------:R-:W2:Y:S01]  /*3fc0*/  @!P3 LDG.E.U8 R150, desc[UR18][R6.64] ;  /* 0x000000120696b981 */ /* 0x000ea2000c1e1100 */
[----:B------:R-:W-:Y:S01]  /*3fd0*/  PRMT R152, RZ, 0x7610, R152 ;  /* 0x00007610ff987816 */ /* 0x000fe20000000098 */
[----:B------:R-:W-:Y:S01]  /*3fe0*/  @!P5 IMAD.MOV.U32 R128, RZ, RZ, R70 ;  /* 0x000000ffff80d224 */ /* 0x000fe200078e0046 */
[----:B------:R-:W-:Y:S01]  /*3ff0*/  PRMT R149, RZ, 0x7610, R149 ;  /* 0x00007610ff957816 */ /* 0x000fe20000000095 */
[----:B------:R-:W-:Y:S01]  /*4000*/  @!P5 IMAD.MOV.U32 R129, RZ, RZ, R83 ;  /* 0x000000ffff81d224 */ /* 0x000fe200078e0053 */
[-C--:B------:R-:W-:Y:S02]  /*4010*/  ISETP.GE.AND P3, PT, R8, R144.reuse, PT ;  /* 0x000000900800720c */ /* 0x080fe40003f66270 */
[----:B------:R-:W3:Y:S01]  /*4020*/  @!P6 LDG.E.U8 R152, desc[UR18][R10.64] ;  /* 0x000000120a98e981 */ /* 0x000ee2000c1e1100 */
[-C--:B------:R-:W-:Y:S02]  /*4030*/  ISETP.GE.AND P6, PT, R132, R144.reuse, PT ;  /* 0x000000908400720c */ /* 0x080fe40003fc6270 */
[----:B------:R-:W-:Y:S01]  /*4040*/  PRMT R151, RZ, 0x7610, R151 ;  /* 0x00007610ff977816 */ /* 0x000fe20000000097 */
[----:B------:R0:W4:Y:S01]  /*4050*/  @!P5 LDG.E.U8 R149, desc[UR18][R128.64] ;  /* 0x000000128095d981 */ /* 0x000122000c1e1100 */
[----:B------:R-:W-:-:S02]  /*4060*/  ISETP.GE.AND P5, PT, R9, R144, PT ;  /* 0x000000900900720c */ /* 0x000fc40003fa6270 */
[----:B------:R-:W-:Y:S01]  /*4070*/  PRMT R154, RZ, 0x7610, R154 ;  /* 0x00007610ff9a7816 */ /* 0x000fe2000000009a */
[----:B0-----:R-:W-:Y:S02]  /*4080*/  @!P4 IMAD.MOV.U32 R128, RZ, RZ, R54 ;  /* 0x000000ffff80c224 */ /* 0x001fe400078e0036 */
[----:B------:R-:W-:-:S05]  /*4090*/  @!P4 IMAD.MOV.U32 R129, RZ, RZ, R57 ;  /* 0x000000ffff81c224 */ /* 0x000fca00078e0039 */
[----:B------:R0:W5:Y:S01]  /*40a0*/  @!P4 LDG.E.U8 R151, desc[UR18][R128.64] ;  /* 0x000000128097c981 */ /* 0x000162000c1e1100 */
[----:B------:R-:W-:Y:S02]  /*40b0*/  ISETP.GE.AND P4, PT, R3, R144, PT ;  /* 0x000000900300720c */ /* 0x000fe40003f86270 */
[----:B------:R-:W-:Y:S01]  /*40c0*/  PRMT R153, RZ, 0x7610, R153 ;  /* 0x00007610ff997816 */ /* 0x000fe20000000099 */
[----:B0-----:R-:W-:Y:S02]  /*40d0*/  @!P3 IMAD.MOV.U32 R128, RZ, RZ, R14 ;  /* 0x000000ffff80b224 */ /* 0x001fe400078e000e */
[----:B------:R-:W-:-:S05]  /*40e0*/  @!P3 IMAD.MOV.U32 R129, RZ, RZ, R17 ;  /* 0x000000ffff81b224 */ /* 0x000fca00078e0011 */
[----:B------:R0:W2:Y:S01]  /*40f0*/  @!P3 LDG.E.U8 R154, desc[UR18][R128.64] ;  /* 0x00000012809ab981 */ /* 0x0000a2000c1e1100 */
        /* <DEDUP_REMOVED lines=10> */
[----:B------:R-:W-:Y:S01]  /*41a0*/  PRMT R158, RZ, 0x7610, R158 ;  /* 0x00007610ff9e7816 */ /* 0x000fe2000000009e */
[----:B0-----:R-:W-:Y:S02]  /*41b0*/  @!P4 IMAD.MOV.U32 R128, RZ, RZ, R56 ;  /* 0x000000ffff80c224 */ /* 0x001fe400078e0038 */
[----:B------:R-:W-:-:S05]  /*41c0*/  @!P4 IMAD.MOV.U32 R129, RZ, RZ, R63 ;  /* 0x000000ffff81c224 */ /* 0x000fca00078e003f */
[----:B------:R0:W2:Y:S01]  /*41d0*/  @!P4 LDG.E.U8 R155, desc[UR18][R128.64] ;  /* 0x00000012809bc981 */ /* 0x0000a2000c1e1100 */
[-C--:B------:R-:W-:Y:S02]  /*41e0*/  ISETP.GE.AND P4, PT, R59, R144.reuse, PT ;  /* 0x000000903b00720c */ /* 0x080fe40003f86270 */
[----:B------:R-:W-:Y:S02]  /*41f0*/  ISETP.GE.AND P5, PT, R21, R144, PT ;  /* 0x000000901500720c */ /* 0x000fe40003fa6270 */
[----:B------:R-:W-:Y:S01]  /*4200*/  PRMT R157, RZ, 0x7610, R157 ;  /* 0x00007610ff9d7816 */ /* 0x000fe2000000009d */
[----:B0-----:R-:W-:Y:S02]  /*4210*/  @!P3 IMAD.MOV.U32 R128, RZ, RZ, R20 ;  /* 0x000000ffff80b224 */ /* 0x001fe400078e0014 */
[----:B------:R-:W-:-:S05]  /*4220*/  @!P3 IMAD.MOV.U32 R129, RZ, RZ, R23 ;  /* 0x000000ffff81b224 */ /* 0x000fca00078e0017 */
[----:B------:R0:W2:Y:S01]  /*4230*/  @!P3 LDG.E.U8 R158, desc[UR18][R128.64] ;  /* 0x00000012809eb981 */ /* 0x0000a2000c1e1100 */
[----:B------:R-:W-:Y:S02]  /*4240*/  ISETP.GE.AND P3, PT, R22, R144, PT ;  /* 0x000000901600720c */ /* 0x000fe40003f66270 */
[----:B------:R-:W-:Y:S02]  /*4250*/  PRMT R160, RZ, 0x7610, R160 ;  /* 0x00007610ffa07816 */ /* 0x000fe400000000a0 */
[----:B------:R-:W-:Y:S02]  /*4260*/  PRMT R159, RZ, 0x7610, R159 ;  /* 0x00007610ff9f7816 */ /* 0x000fe4000000009f */
[----:B------:R-:W-:Y:S02]  /*4270*/  PRMT R162, RZ, 0x7610, R162 ;  /* 0x00007610ffa27816 */ /* 0x000fe400000000a2 */
[----:B------:R-:W2:Y:S01]  /*4280*/  @!P5 LDG.E.U8 R160, desc[UR18][R24.64] ;  /* 0x0000001218a0d981 */ /* 0x000ea2000c1e1100 */
[----:B0-----:R-:W-:-:S02]  /*4290*/  @!P6 IMAD.MOV.U32 R128, RZ, RZ, R74 ;  /* 0x000000ffff80e224 */ /* 0x001fc400078e004a */
[----:B------:R-:W-:-:S05]  /*42a0*/  @!P6 IMAD.MOV.U32 R129, RZ, RZ, R87 ;  /* 0x000000ffff81e224 */ /* 0x000fca00078e0057 */
[----:B------:R0:W2:Y:S01]  /*42b0*/  @!P6 LDG.E.U8 R157, desc[UR18][R128.64] ;  /* 0x00000012809de981 */ /* 0x0000a2000c1e1100 */
[-C--:B------:R-:W-:Y:S02]  /*42c0*/  ISETP.GE.AND P6, PT, R136, R144.reuse, PT ;  /* 0x000000908800720c */ /* 0x080fe40003fc6270 */
[----:B------:R-:W-:Y:S01]  /*42d0*/  ISETP.GE.AND P5, PT, R27, R144, PT ;  /* 0x000000901b00720c */ /* 0x000fe20003fa6270 */
        /* <DEDUP_REMOVED lines=18> */
[----:B------:R-:W-:Y:S02]  /*4400*/  PRMT R166, RZ, 0x7610, R166 ;  /* 0x00007610ffa67816 */ /* 0x000fe400000000a6 */
[----:B------:R-:W-:Y:S01]  /*4410*/  ISETP.GE.AND P5, PT, R31, R144, PT ;  /* 0x000000901f00720c */ /* 0x000fe20003fa6270 */
        /* <DEDUP_REMOVED lines=13> */
[----:B------:R-:W-:Y:S01]  /*44f0*/  PRMT R167, RZ, 0x7610, R167 ;  /* 0x00007610ffa77816 */ /* 0x000fe200000000a7 */
[----:B0-----:R-:W-:Y:S02]  /*4500*/  @!P5 IMAD.MOV.U32 R128, RZ, RZ, R34 ;  /* 0x000000ffff80d224 */ /* 0x001fe400078e0022 */
[----:B------:R-:W-:Y:S01]  /*4510*/  @!P5 IMAD.MOV.U32 R129, RZ, RZ, R37 ;  /* 0x000000ffff81d224 */ /* 0x000fe200078e0025 */
[----:B------:R-:W-:-:S04]  /*4520*/  ISETP.GE.AND P3, PT, R36, R144, PT ;  /* 0x000000902400720c */ /* 0x000fc80003f66270 */
[----:B------:R0:W2:Y:S01]  /*4530*/  @!P5 LDG.E.U8 R168, desc[UR18][R128.64] ;  /* 0x0000001280a8d981 */ /* 0x0000a2000c1e1100 */
        /* <DEDUP_REMOVED lines=11> */
[----:B------:R-:W-:Y:S01]  /*45f0*/  @!P6 IMAD.MOV.U32 R129, RZ, RZ, R93 ;  /* 0x000000ffff81e224 */ /* 0x000fe200078e005d */
[----:B------:R-:W2:Y:S04]  /*4600*/  @!P5 LDG.E.U8 R172, desc[UR18][R42.64] ;  /* 0x000000122aacd981 */ /* 0x000ea8000c1e1100 */
[----:B------:R0:W2:Y:S01]  /*4610*/  @!P6 LDG.E.U8 R169, desc[UR18][R128.64] ;  /* 0x0000001280a9e981 */ /* 0x0000a2000c1e1100 */
[-C--:B------:R-:W-:Y:S02]  /*4620*/  ISETP.GE.AND P6, PT, R139, R144.reuse, PT ;  /* 0x000000908b00720c */ /* 0x080fe40003fc6270 */
[-C--:B------:R-:W-:Y:S02]  /*4630*/  ISETP.GE.AND P3, PT, R39, R144.reuse, PT ;  /* 0x000000902700720c */ /* 0x080fe40003f66270 */
[----:B------:R-:W-:Y:S01]  /*4640*/  ISETP.GE.AND P5, PT, R46, R144, PT ;  /* 0x000000902e00720c */ /* 0x000fe20003fa6270 */
[----:B0-----:R-:W-:-:S02]  /*4650*/  @!P4 IMAD.MOV.U32 R128, RZ, RZ, R66 ;  /* 0x000000ffff80c224 */ /* 0x001fc400078e0042 */
[----:B------:R-:W-:Y:S01]  /*4660*/  @!P4 IMAD.MOV.U32 R129, RZ, RZ, R79 ;  /* 0x000000ffff81c224 */ /* 0x000fe200078e004f */
[----:B------:R-:W-:Y:S02]  /*4670*/  PRMT R174, RZ, 0x7610, R174 ;  /* 0x00007610ffae7816 */ /* 0x000fe400000000ae */
[----:B------:R-:W-:Y:S02]  /*4680*/  PRMT R173, RZ, 0x7610, R173 ;  /* 0x00007610ffad7816 */ /* 0x000fe400000000ad */
[----:B------:R0:W2:Y:S01]  /*4690*/  @!P4 LDG.E.U8 R171, desc[UR18][R128.64] ;  /* 0x0000001280abc981 */ /* 0x0000a2000c1e1100 */
[----:B------:R-:W-:Y:S02]  /*46a0*/  ISETP.GE.AND P4, PT, R73, R144, PT ;  /* 0x000000904900720c */ /* 0x000fe40003f86270 */
[----:B------:R-:W-:Y:S01]  /*46b0*/  PRMT R176, RZ, 0x7610, R176 ;  /* 0x00007610ffb07816 */ /* 0x000fe200000000b0 */
[----:B------:R-:W2:Y:S01]  /*46c0*/  @!P3 LDG.E.U8 R174, desc[UR18][R44.64] ;  /* 0x000000122caeb981 */ /* 0x000ea2000c1e1100 */
[----:B0-----:R-:W-:-:S02]  /*46d0*/  @!P6 IMAD.MOV.U32 R128, RZ, RZ, R82 ;  /* 0x000000ffff80e224 */ /* 0x001fc400078e0052 */
[----:B------:R-:W-:Y:S01]  /*46e0*/  @!P6 IMAD.MOV.U32 R129, RZ, RZ, R95 ;  /* 0x000000ffff81e224 */ /* 0x000fe200078e005f */
[----:B------:R-:W-:-:S04]  /*46f0*/  ISETP.GE.AND P3, PT, R47, R144, PT ;  /* 0x000000902f00720c */ /* 0x000fc80003f66270 */
        /* <DEDUP_REMOVED lines=15> */
[----:B------:R0:W4:Y:S01]  /*47f0*/  @!P3 LDG.E.U8 R178, desc[UR18][R128.64] ;  /* 0x0000001280b2b981 */ /* 0x000122000c1e1100 */
[----:B------:R-:W-:Y:S01]  /*4800*/  PRMT R180, RZ, 0x7610, R180 ;  /* 0x00007610ffb47816 */ /* 0x000fe200000000b4 */
[----:B0-----:R-:W-:Y:S02]  /*4810*/  @!P5 IMAD.MOV.U32 R128, RZ, RZ, R84 ;  /* 0x000000ffff80d224 */ /* 0x001fe400078e0054 */
[----:B------:R-:W-:-:S05]  /*4820*/  @!P5 IMAD.MOV.U32 R129, RZ, RZ, R97 ;  /* 0x000000ffff81d224 */ /* 0x000fca00078e0061 */
[----:B------:R0:W4:Y:S01]  /*4830*/  @!P5 LDG.E.U8 R177, desc[UR18][R128.64] ;  /* 0x0000001280b1d981 */ /* 0x000122000c1e1100 */
[----:B------:R-:W-:Y:S01]  /*4840*/  PRMT R179, RZ, 0x7610, R179 ;  /* 0x00007610ffb37816 */ /* 0x000fe200000000b3 */
[----:B0-----:R-:W-:Y:S02]  /*4850*/  @!P6 IMAD.MOV.U32 R128, RZ, RZ, R52 ;  /* 0x000000ffff80e224 */ /* 0x001fe400078e0034 */
[----:B------:R-:W-:-:S05]  /*4860*/  @!P6 IMAD.MOV.U32 R129, RZ, RZ, R55 ;  /* 0x000000ffff81e224 */ /* 0x000fca00078e0037 */
[----:B------:R0:W4:Y:S02]  /*4870*/  @!P6 LDG.E.U8 R180, desc[UR18][R128.64] ;  /* 0x0000001280b4e981 */ /* 0x000124000c1e1100 */
[----:B0-----:R-:W-:Y:S02]  /*4880*/  @!P4 IMAD.MOV.U32 R128, RZ, RZ, R86 ;  /* 0x000000ffff80c224 */ /* 0x001fe400078e0056 */
[----:B------:R-:W-:-:S05]  /*4890*/  @!P4 IMAD.MOV.U32 R129, RZ, RZ, R99 ;  /* 0x000000ffff81c224 */ /* 0x000fca00078e0063 */
[----:B------:R0:W5:Y:S01]  /*48a0*/  @!P4 LDG.E.U8 R179, desc[UR18][R128.64] ;  /* 0x0000001280b3c981 */ /* 0x000162000c1e1100 */
[----:B------:R-:W-:Y:S01]  /*48b0*/  BAR.SYNC.DEFER_BLOCKING 0x0 ;  /* 0x0000000000007b1d */ /* 0x000fe20000010000 */
[----:B------:R-:W-:Y:S02]  /*48c0*/  ISETP.GE.AND P3, PT, R62, R144, PT ;  /* 0x000000903e00720c */ /* 0x000fe40003f66270 */
[----:B------:R-:W-:Y:S02]  /*48d0*/  PRMT R182, RZ, 0x7610, R182 ;  /* 0x00007610ffb67816 */ /* 0x000fe400000000b6 */
[----:B------:R-:W-:-:S09]  /*48e0*/  PRMT R186, RZ, 0x7610, R186 ;  /* 0x00007610ffba7816 */ /* 0x000fd200000000ba */
[----:B0-----:R-:W-:Y:S02]  /*48f0*/  @!P3 IMAD.MOV.U32 R128, RZ, RZ, R90 ;  /* 0x000000ffff80b224 */ /* 0x001fe400078e005a */
[----:B------:R-:W-:Y:S01]  /*4900*/  @!P3 IMAD.MOV.U32 R129, RZ, RZ, R101 ;  /* 0x000000ffff81b224 */ /* 0x000fe200078e0065 */
[----:B------:R-:W-:-:S04]  /*4910*/  PRMT R190, RZ, 0x7610, R190 ;  /* 0x00007610ffbe7816 */ /* 0x000fc800000000be */
[----:B------:R0:W5:Y:S02]  /*4920*/  @!P3 LDG.E.U8 R182, desc[UR18][R128.64] ;  /* 0x0000001280b6b981 */ /* 0x000164000c1e1100 */
[----:B0-----:R-:W-:Y:S02]  /*4930*/  @!P3 IMAD.MOV.U32 R128, RZ, RZ, R98 ;  /* 0x000000ffff80b224 */ /* 0x001fe400078e0062 */
[----:B------:R-:W-:-:S05]  /*4940*/  @!P3 IMAD.MOV.U32 R129, RZ, RZ, R109 ;  /* 0x000000ffff81b224 */ /* 0x000fca00078e006d */
[----:B------:R0:W5:Y:S01]  /*4950*/  @!P3 LDG.E.U8 R186, desc[UR18][R128.64] ;  /* 0x0000001280bab981 */ /* 0x000162000c1e1100 */
[----:B------:R-:W-:Y:S01]  /*4960*/  PRMT R194, RZ, 0x7610, R194 ;  /* 0x00007610ffc27816 */ /* 0x000fe200000000c2 */
        /* <DEDUP_REMOVED lines=33> */
[----:B------:R-:W-:Y:S01]  /*4b80*/  @!P3 IMAD.MOV.U32 R129, RZ, RZ, R107 ;  /* 0x000000ffff81b224 */ /* 0x000fe200078e006b */
[----:B------:R-:W-:-:S04]  /*4b90*/  PRMT R193, RZ, 0x7610, R193 ;  /* 0x00007610ffc17816 */ /* 0x000fc800000000c1 */
[----:B------:R0:W5:Y:S01]  /*4ba0*/  @!P3 LDG.E.U8 R183, desc[UR18][R128.64] ;  /* 0x0000001280b7b981 */ /* 0x000162000c1e1100 */
[----:B------:R-:W-:Y:S01]  /*4bb0*/  @!P3 IMAD.MOV.U32 R126, RZ, RZ, R116 ;  /* 0x000000ffff7eb224 */ /* 0x000fe200078e0074 */
[----:B------:R-:W-:Y:S01]  /*4bc0*/  PRMT R192, RZ, 0x7610, R192 ;  /* 0x00007610ffc07816 */ /* 0x000fe200000000c0 */
[----:B------:R-:W-:Y:S01]  /*4bd0*/  @!P3 IMAD.MOV.U32 R120, RZ, RZ, R110 ;  /* 0x000000ffff78b224 */ /* 0x000fe200078e006e */
[----:B------:R-:W-:Y:S01]  /*4be0*/  PRMT R191, RZ, 0x7610, R191 ;  /* 0x00007610ffbf7816 */ /* 0x000fe200000000bf */
[----:B------:R-:W-:Y:S01]  /*4bf0*/  @!P3 IMAD.MOV.U32 R122, RZ, RZ, R112 ;  /* 0x000000ffff7ab224 */ /* 0x000fe200078e0070 */
[----:B------:R-:W-:Y:S01]  /*4c00*/  PRMT R195, RZ, 0x7610, R195 ;  /* 0x00007610ffc37816 */ /* 0x000fe200000000c3 */
[----:B------:R-:W5:Y:S01]  /*4c10*/  @!P3 LDG.E.U8 R193, desc[UR18][R126.64] ;  /* 0x000000127ec1b981 */ /* 0x000f62000c1e1100 */
[----:B0-----:R-:W-:-:S03]  /*4c20*/  @!P3 IMAD.MOV.U32 R128, RZ, RZ, R104 ;  /* 0x000000ffff80b224 */ /* 0x001fc600078e0068 */
[----:B------:R-:W5:Y:S01]  /*4c30*/  @!P3 LDG.E.U8 R192, desc[UR18][R120.64] ;  /* 0x0000001278c0b981 */ /* 0x000f62000c1e1100 */
[----:B------:R-:W-:-:S03]  /*4c40*/  @!P3 IMAD.MOV.U32 R129, RZ, RZ, R115 ;  /* 0x000000ffff81b224 */ /* 0x000fc600078e0073 */
[----:B------:R-:W5:Y:S04]  /*4c50*/  @!P3 LDG.E.U8 R191, desc[UR18][R122.64] ;  /* 0x000000127abfb981 */ /* 0x000f68000c1e1100 */
[----:B------:R0:W5:Y:S02]  /*4c60*/  @!P3 LDG.E.U8 R187, desc[UR18][R128.64] ;  /* 0x0000001280bbb981 */ /* 0x000164000c1e1100 */
[----:B0-----:R-:W-:Y:S02]  /*4c70*/  @!P3 IMAD.MOV.U32 R128, RZ, RZ, R124 ;  /* 0x000000ffff80b224 */ /* 0x001fe400078e007c */
[----:B------:R-:W-:-:S05]  /*4c80*/  @!P3 IMAD.MOV.U32 R129, RZ, RZ, R135 ;  /* 0x000000ffff81b224 */ /* 0x000fca00078e0087 */
[----:B------:R-:W5:Y:S04]  /*4c90*/  @!P3 LDG.E.U8 R195, desc[UR18][R128.64] ;  /* 0x0000001280c3b981 */ /* 0x000f68000c1e1100 */
[----:B--2---:R0:W-:Y:S04]  /*4ca0*/  STS.U8 [R141+UR9+0x2000], R150 ;  /* 0x002000968d007988 */ /* 0x0041e80008000009 */
[----:B---3--:R0:W-:Y:S04]  /*4cb0*/  STS.U8 [R141+UR9+0x2200], R152 ;  /* 0x002200988d007988 */ /* 0x0081e80008000009 */
        /* <DEDUP_REMOVED lines=12> */
[----:B----4-:R0:W-:Y:S04]  /*4d80*/  STS.U8 [R141+UR9+0x3c00], R178 ;  /* 0x003c00b28d007988 */ /* 0x0101e80008000009 */
[----:B------:R0:W-:Y:S04]  /*4d90*/  STS.U8 [R141+UR9+0x3e00], R180 ;  /* 0x003e00b48d007988 */ /* 0x0001e80008000009 */
[----:B------:R0:W-:Y:S04]  /*4da0*/  STS.U8 [R130+UR9+0x2100], R149 ;  /* 0x0021009582007988 */ /* 0x0001e80008000009 */
        /* <DEDUP_REMOVED lines=22> */
[----:B------:R-:W-:Y:S01]  /*4f10*/  ULEA UR6, UR11, UR9, 0x3 ;  /* 0x000000090b067291 */ /* 0x000fe2000f8e18ff */
[----:B------:R-:W-:-:S03]  /*4f20*/  UMOV UR4, UR5 ;  /* 0x0000000500047c82 */ /* 0x000fc60008000000 */
[----:B------:R-:W-:Y:S01]  /*4f30*/  UIADD3 UR6, UPT, UPT, UR6, 0x6000, URZ ;  /* 0x0000600006067890 */ /* 0x000fe2000fffe0ff */
        /* <DEDUP_REMOVED lines=9> */
[----:B------:R1:W-:Y:S06]  /*4fd0*/  MEMBAR.ALL.CTA ;  /* 0x0000000000007992 */ /* 0x0003ec0000008000 */
[----:B-1----:R-:W1:Y:S02]  /*4fe0*/  FENCE.VIEW.ASYNC.S ;  /* 0x00000000000073c6 */ /* 0x002e640000000000 */
[----:B-1----:R-:W-:Y:S06]  /*4ff0*/  BAR.SYNC.DEFER_BLOCKING 0x0 ;  /* 0x0000000000007b1d */ /* 0x002fec0000010000 */
[----:B------:R-:W-:Y:S05]  /*5000*/  @P0 BRA `(.L_x_9) ;  /* 0x0000000000480947 */ /* 0x000fea0003800000 */
[----:B------:R-:W-:Y:S01]  /*5010*/  UMOV UR13, 0x80004020 ;  /* 0x80004020000d7882 */ /* 0x000fe20000000000 */
[----:B------:R-:W-:Y:S01]  /*5020*/  UMOV UR15, 0x40004040 ;  /* 0x40004040000f7882 */ /* 0x000fe20000000000 */
[----:B------:R-:W-:Y:S01]  /*5030*/  UMOV UR16, 0x0 ;  /* 0x0000000000107882 */ /* 0x000fe20000000000 */
[----:B------:R-:W-:Y:S01]  /*5040*/  UMOV UR17, 0x4088010 ;  /* 0x0408801000117882 */ /* 0x000fe20000000000 */
[----:B------:R-:W-:Y:S01]  /*5050*/  UMOV UR32, 0x0 ;  /* 0x0000000000207882 */ /* 0x000fe20000000000 */
[----:B------:R-:W-:Y:S01]  /*5060*/  UMOV UR33, 0x4088010 ;  /* 0x0408801000217882 */ /* 0x000fe20000000000 */
[----:B------:R-:W-:Y:S01]  /*5070*/  UMOV UR34, 0x0 ;  /* 0x0000000000227882 */ /* 0x000fe20000000000 */
[----:B------:R-:W-:Y:S01]  /*5080*/  UMOV UR35, 0x4088010 ;  /* 0x0408801000237882 */ /* 0x000fe20000000000 */
[----:B------:R-:W-:Y:S01]  /*5090*/  UMOV UR7, URZ ;  /* 0x000000ff00077c82 */ /* 0x000fe20008000000 */
[----:B------:R1:W-:Y:S01]  /*50a0*/  UTCQMMA gdesc[UR12], gdesc[UR14], tmem[UR8], tmem[UR16], idesc[UR17], UPT ;  /* 0x00ff100e0c0075ea */ /* 0x0003e2000b800308 */
        /* <DEDUP_REMOVED lines=8> */
.L_x_9:
[----:B------:R-:W-:Y:S01]  /*5130*/  VIADD R147, R147, 0xffffffff ;  /* 0xffffffff93937836 */ /* 0x000fe20000000000 */
[----:B------:R-:W-:Y:S01]  /*5140*/  UIADD3 UR11, UPT, UPT, UR11, 0x1, URZ ;  /* 0x000000010b0b7890 */ /* 0x000fe2000fffe0ff */
[----:B------:R-:W-:Y:S02]  /*5150*/  IMAD.U32 R120, RZ, RZ, UR4 ;  /* 0x00000004ff787e24 */ /* 0x000fe4000f8e00ff */
[----:B------:R-:W-:Y:S01]  /*5160*/  VIADD R144, R144, 0xffffff80 ;  /* 0xffffff8090907836 */ /* 0x000fe20000000000 */
[----:B------:R-:W-:Y:S01]  /*5170*/  ISETP.NE.U32.AND P3, PT, R147, RZ, PT ;  /* 0x000000ff9300720c */ /* 0x000fe20003f65070 */
[----:B------:R-:W-:-:S04]  /*5180*/  UISETP.GT.AND UP0, UPT, UR11, 0x1, UPT ;  /* 0x000000010b00788c */ /* 0x000fc8000bf04270 */
[----:B-1----:R-:W-:Y:S02]  /*5190*/  USEL UR5, URZ, 0x1, !UP0 ;  /* 0x00000001ff057887 */ /* 0x002fe4000c000000 */
[----:B------:R-:W-:Y:S02]  /*51a0*/  USEL UR11, UR11, URZ, !UP0 ;  /* 0x000000ff0b0b7287 */ /* 0x000fe4000c000000 */
[----:B------:R-:W-:-:S04]  /*51b0*/  ULOP3.LUT UR5, UR4, UR5, URZ, 0x3c, !UPT ;  /* 0x0000000504057292 */ /* 0x000fc8000f8e3cff */
[----:B------:R-:W-:Y:S08]  /*51c0*/  @P3 BRA `(.L_x_10) ;  /* 0xffffffe400dc3947 */ /* 0x000ff0000383ffff */
.L_x_7:
[----:B------:R-:W-:-:S13]  /*51d0*/  ISETP.GE.AND P0, PT, R4, 0x80, PT ;  /* 0x000000800400780c */ /* 0x000fda0003f06270 */
[----:B------:R-:W-:Y:S05]  /*51e0*/  @!P0 BRA `(.L_x_11) ;  /* 0x0000000000108947 */ /* 0x000fea0003800000 */
[----:B------:R-:W-:-:S06]  /*51f0*/  USHF.L.U32 UR4, UR4, 0x1f, URZ ;  /* 0x0000001f04047899 */ /* 0x000fcc00080006ff */
[----:B------:R-:W-:-:S04]  /*5200*/  IMAD.U32 R4, RZ, RZ, UR4 ;  /* 0x00000004ff047e24 */ /* 0x000fc8000f8e00ff */
[----:B------:R-:W1:Y:S02]  /*5210*/  SYNCS.PHASECHK.TRANS64.TRYWAIT P0, [UR6], R4 ;  /* 0x00000004ff0075a7 */ /* 0x000e640008001106 */
[----:B-1----:R-:W-:Y:S05]  /*5220*/  @!P0 BRA `(.L_x_12) ;  /* 0x0000000800888947 */ /* 0x002fea0003800000 */
.L_x_11:
[----:B------:R-:W-:Y:S01]  /*5230*/  BAR.SYNC.DEFER_BLOCKING 0x0 ;  /* 0x0000000000007b1d */ /* 0x000fe20000010000 */
[--C-:B------:R-:W-:Y:S01]  /*5240*/  SHF.R.S32.HI R14, RZ, 0x4, R12.reuse ;  /* 0x00000004ff0e7819 */ /* 0x100fe2000001140c */
[----:B------:R-:W-:Y:S01]  /*5250*/  IMAD.IADD R22, R0, 0x1, R3 ;  /* 0x0000000100167824 */ /* 0x000fe200078e0203 */
[----:B------:R-:W-:Y:S01]  /*5260*/  LOP3.LUT R16, R12, 0x40, RZ, 0xc0, !PT ;  /* 0x000000400c107812 */ /* 0x000fe200078ec0ff */
[----:B------:R-:W-:Y:S01]  /*5270*/  IMAD.IADD R13, R0, 0x1, R13 ;  /* 0x00000001000d7824 */ /* 0x000fe200078e020d */
[----:B------:R-:W-:Y:S01]  /*5280*/  SGXT R14, R14, 0x1 ;  /* 0x000000010e0e781a */ /* 0x000fe20000000200 */
[----:B------:R-:W1:Y:S01]  /*5290*/  LDCU.128 UR12, c[0x0][0x390] ;  /* 0x00007200ff0c77ac */ /* 0x000e620008000c00 */
[----:B------:R-:W-:Y:S02]  /*52a0*/  SHF.R.S32.HI R18, RZ, 0x5, R12 ;  /* 0x00000005ff127819 */ /* 0x000fe4000001140c */
[----:B------:R-:W-:Y:S01]  /*52b0*/  LOP3.LUT R17, R14, 0x440, RZ, 0xc0, !PT ;  /* 0x000004400e117812 */ /* 0x000fe200078ec0ff */
[----:B------:R-:W3:Y:S01]  /*52c0*/  LDCU UR4, c[0x0][0x3b4] ;  /* 0x00007680ff0477ac */ /* 0x000ee20008000800 */
[C---:B------:R-:W-:Y:S01]  /*52d0*/  LOP3.LUT R14, R12.reuse, 0x80, RZ, 0xc0, !PT ;  /* 0x000000800c0e7812 */ /* 0x040fe200078ec0ff */
[----:B------:R-:W-:Y:S01]  /*52e0*/  IMAD.SHL.U32 R12, R12, 0x4, RZ ;  /* 0x000000040c0c7824 */ /* 0x000fe200078e00ff */
[C---:B------:R-:W-:Y:S01]  /*52f0*/  LEA.HI R17, R16.reuse, R17, RZ, 0x1b ;  /* 0x0000001110117211 */ /* 0x040fe200078fd8ff */
[----:B------:R-:W4:Y:S01]  /*5300*/  LDCU UR5, c[0x0][0x3b8] ;  /* 0x00007700ff0577ac */ /* 0x000f220008000800 */
[----:B------:R-:W-:-:S02]  /*5310*/  LEA R16, R16, UR9, 0x1 ;  /* 0x0000000910107c11 */ /* 0x000fc4000f8e08ff */
[----:B------:R-:W-:Y:S01]  /*5320*/  LOP3.LUT R3, R0, 0x4, R15, 0xfe, !PT ;  /* 0x0000000400037812 */ /* 0x000fe200078efe0f */
[----:B------:R-:W-:Y:S01]  /*5330*/  IMAD R17, R14, 0x2, R17 ;  /* 0x000000020e117824 */ /* 0x000fe200078e0211 */
[C-C-:B------:R-:W-:Y:S02]  /*5340*/  LOP3.LUT R23, R0.reuse, 0x18, R15.reuse, 0xfe, !PT ;  /* 0x0000001800177812 */ /* 0x140fe400078efe0f */
[----:B------:R-:W-:Y:S01]  /*5350*/  LOP3.LUT R24, R0, 0x14, R15, 0xfe, !PT ;  /* 0x0000001400187812 */ /* 0x000fe200078efe0f */
[----:B------:R-:W5:Y:S02]  /*5360*/  @!P2 SYNCS.CCTL.IV [UR9+0x6000] ;  /* 0x00600000ff00a9b1 */ /* 0x000f640008000009 */
[----:B-----5:R-:W-:Y:S01]  /*5370*/  BAR.SYNC.DEFER_BLOCKING 0x0 ;  /* 0x0000000000007b1d */ /* 0x020fe20000010000 */
[C---:B-1----:R-:W-:Y:S01]  /*5380*/  ISETP.GE.AND P0, PT, R2.reuse, UR14, PT ;  /* 0x0000000e02007c0c */ /* 0x042fe2000bf06270 */
[----:B---3--:R-:W-:-:S03]  /*5390*/  IMAD R2, R2, UR4, RZ ;  /* 0x0000000402027c24 */ /* 0x008fc6000f8e02ff */
[----:B------:R-:W-:Y:S01]  /*53a0*/  ISETP.LT.AND P4, PT, R3, UR15, !P0 ;  /* 0x0000000f03007c0c */ /* 0x000fe2000c781270 */
[----:B------:R-:W-:Y:S01]  /*53b0*/  LDTM.16dp32bit_t0_t15.x8 R4, tmem[UR10] ;  /* 0x0000000a000479ee */ /* 0x000fe20008980000 */
[----:B------:R-:W1:Y:S01]  /*53c0*/  LDTM.16dp32bit_t16_t31.x8 R4, tmem[UR10+0x8] ;  /* 0x0000080a000479ee */ /* 0x000e6200089a0000 */
[----:B------:R-:W3:Y:S01]  /*53d0*/  @!P2 SYNCS.CCTL.IV [UR9+0x6008] ;  /* 0x00600800ff00a9b1 */ /* 0x000ee20008000009 */
[----:B------:R-:W-:Y:S01]  /*53e0*/  NOP ;  /* 0x0000000000007918 */ /* 0x000fe20000000000 */
[----:B-1----:R-:W-:Y:S02]  /*53f0*/  F2FP.SATFINITE.E4M3.F32.PACK_AB_MERGE_C R4, R5, R4, RZ ;  /* 0x000000040504723e */ /* 0x002fe400048070ff */
[----:B------:R-:W-:Y:S02]  /*5400*/  SGXT R5, R18, 0x1 ;  /* 0x000000011205781a */ /* 0x000fe40000000200 */
[----:B------:R-:W-:Y:S02]  /*5410*/  F2FP.SATFINITE.E4M3.F32.PACK_AB_MERGE_C R8, R9, R8, RZ ;  /* 0x000000080908723e */ /* 0x000fe400048070ff */
[----:B------:R-:W-:-:S02]  /*5420*/  F2FP.SATFINITE.E4M3.F32.PACK_AB_MERGE_C R6, R7, R6, RZ ;  /* 0x000000060706723e */ /* 0x000fc400048070ff */
[----:B------:R-:W-:Y:S02]  /*5430*/  F2FP.SATFINITE.E4M3.F32.PACK_AB_MERGE_C R10, R11, R10, RZ ;  /* 0x0000000a0b0a723e */ /* 0x000fe400048070ff */
[----:B------:R-:W-:Y:S02]  /*5440*/  LOP3.LUT R9, R5, 0x440, RZ, 0xc0, !PT ;  /* 0x0000044005097812 */ /* 0x000fe400078ec0ff */
[----:B------:R-:W-:Y:S02]  /*5450*/  LOP3.LUT R5, R4, 0xffff, RZ, 0xc0, !PT ;  /* 0x0000ffff04057812 */ /* 0x000fe400078ec0ff */
[----:B------:R-:W-:Y:S02]  /*5460*/  LOP3.LUT R14, R8, 0xffff, RZ, 0xc0, !PT ;  /* 0x0000ffff080e7812 */ /* 0x000fe400078ec0ff */
[----:B------:R-:W-:Y:S02]  /*5470*/  LOP3.LUT R7, R6, 0xffff, RZ, 0xc0, !PT ;  /* 0x0000ffff06077812 */ /* 0x000fe400078ec0ff */
[----:B------:R-:W-:-:S02]  /*5480*/  LOP3.LUT R18, R10, 0xffff, RZ, 0xc0, !PT ;  /* 0x0000ffff0a127812 */ /* 0x000fc400078ec0ff */
[----:B------:R-:W-:Y:S02]  /*5490*/  SHF.R.U32.HI R4, RZ, 0x8, R5 ;  /* 0x00000008ff047819 */ /* 0x000fe40000011605 */
[----:B------:R-:W-:Y:S02]  /*54a0*/  PRMT R8, R5, 0x3340, R14 ;  /* 0x0000334005087816 */ /* 0x000fe4000000000e */
[----:B------:R-:W-:Y:S02]  /*54b0*/  SHF.R.U32.HI R5, RZ, 0x8, R7 ;  /* 0x00000008ff057819 */ /* 0x000fe40000011607 */
[----:B------:R-:W-:Y:S02]  /*54c0*/  PRMT R10, R7, 0x3340, R18 ;  /* 0x00003340070a7816 */ /* 0x000fe40000000012 */
[----:B------:R-:W-:Y:S02]  /*54d0*/  SHF.R.U32.HI R6, RZ, 0x8, R14 ;  /* 0x00000008ff067819 */ /* 0x000fe4000001160e */
[----:B------:R-:W-:-:S02]  /*54e0*/  SHF.R.U32.HI R7, RZ, 0x8, R18 ;  /* 0x00000008ff077819 */ /* 0x000fc40000011612 */
[----:B------:R-:W-:Y:S02]  /*54f0*/  LOP3.LUT R11, R4, 0xffff, RZ, 0xc0, !PT ;  /* 0x0000ffff040b7812 */ /* 0x000fe400078ec0ff */
[----:B------:R-:W-:Y:S02]  /*5500*/  LOP3.LUT R6, R6, 0xffff, RZ, 0xc0, !PT ;  /* 0x0000ffff06067812 */ /* 0x000fe400078ec0ff */
[----:B------:R-:W-:Y:S01]  /*5510*/  LOP3.LUT R4, R5, 0xffff, RZ, 0xc0, !PT ;  /* 0x0000ffff05047812 */ /* 0x000fe200078ec0ff */
[----:B----4-:R-:W-:Y:S01]  /*5520*/  IMAD R5, R3, UR5, RZ ;  /* 0x0000000503057c24 */ /* 0x010fe2000f8e02ff */
[----:B------:R-:W-:Y:S02]  /*5530*/  LOP3.LUT R7, R7, 0xffff, RZ, 0xc0, !PT ;  /* 0x0000ffff07077812 */ /* 0x000fe400078ec0ff */
[----:B------:R-:W-:Y:S02]  /*5540*/  LOP3.LUT R9, R9, 0x27c, R12, 0x78, !PT ;  /* 0x0000027c09097812 */ /* 0x000fe400078e780c */
[----:B------:R-:W-:-:S02]  /*5550*/  PRMT R11, R11, 0x3340, R6 ;  /* 0x000033400b0b7816 */ /* 0x000fc40000000006 */
[----:B------:R-:W-:Y:S01]  /*5560*/  PRMT R7, R4, 0x3340, R7 ;  /* 0x0000334004077816 */ /* 0x000fe20000000007 */
[----:B------:R-:W-:Y:S01]  /*5570*/  IMAD.IADD R9, R9, 0x1, R16 ;  /* 0x0000000109097824 */ /* 0x000fe200078e0210 */
[----:B------:R-:W-:Y:S02]  /*5580*/  PRMT R8, R8, 0x5410, R11 ;  /* 0x0000541008087816 */ /* 0x000fe4000000000b */
[----:B------:R-:W-:Y:S02]  /*5590*/  PRMT R10, R10, 0x5410, R7 ;  /* 0x000054100a0a7816 */ /* 0x000fe40000000007 */
[----:B------:R-:W-:Y:S01]  /*55a0*/  LOP3.LUT R12, R12, 0xbc, RZ, 0xc0, !PT ;  /* 0x000000bc0c0c7812 */ /* 0x000fe200078ec0ff */
[----:B---3--:R-:W-:Y:S01]  /*55b0*/  STS [R9], R8 ;  /* 0x0000000809007388 */ /* 0x008fe20000000800 */
[----:B------:R-:W-:Y:S02]  /*55c0*/  LOP3.LUT R4, R0, R15, RZ, 0xfc, !PT ;  /* 0x0000000f00047212 */ /* 0x000fe400078efcff */
[----:B------:R-:W-:Y:S01]  /*55d0*/  IADD3 R18, P3, PT, R2, UR12, RZ ;  /* 0x0000000c02127c10 */ /* 0x000fe2000ff7e0ff */
[----:B------:R1:W-:Y:S01]  /*55e0*/  STS [R9+0x100], R10 ;  /* 0x0001000a09007388 */ /* 0x0003e20000000800 */
[----:B------:R-:W-:Y:S01]  /*55f0*/  IMAD.IADD R12, R12, 0x1, R17 ;  /* 0x000000010c0c7824 */ /* 0x000fe200078e0211 */
[----:B------:R-:W-:Y:S01]  /*5600*/  BAR.SYNC.DEFER_BLOCKING 0x0 ;  /* 0x0000000000007b1d */ /* 0x000fe20000010000 */
[----:B------:R-:W-:-:S03]  /*5610*/  ISETP.LT.AND P2, PT, R4, UR15, !P0 ;  /* 0x0000000f04007c0c */ /* 0x000fc6000c741270 */
[----:B------:R-:W-:Y:S02]  /*5620*/  LOP3.LUT R11, R12, 0x40, RZ, 0x3c, !PT ;  /* 0x000000400c0b7812 */ /* 0x000fe400078e3cff */
[----:B------:R-:W-:Y:S02]  /*5630*/  LEA.HI.X.SX32 R20, R2, UR13, 0x1, P3 ;  /* 0x0000000d02147c11 */ /* 0x000fe400098f0eff */
[C-C-:B-1----:R-:W-:Y:S02]  /*5640*/  LOP3.LUT R10, R0.reuse, 0x10, R15.reuse, 0xfe, !PT ;  /* 0x00000010000a7812 */ /* 0x142fe400078efe0f */
[----:B------:R-:W-:Y:S01]  /*5650*/  LOP3.LUT R15, R0, 0x8, R15, 0xfe, !PT ;  /* 0x00000008000f7812 */ /* 0x000fe200078efe0f */
[----:B------:R-:W-:Y:S01]  /*5660*/  IMAD R0, R4, UR5, RZ ;  /* 0x0000000504007c24 */ /* 0x000fe2000f8e02ff */
[-C--:B------:R-:W-:Y:S02]  /*5670*/  IADD3 R4, P5, PT, R5, R18.reuse, RZ ;  /* 0x0000001205047210 */ /* 0x080fe40007fbe0ff */
[C---:B------:R-:W-:Y:S01]  /*5680*/  ISETP.LT.AND P3, PT, R15.reuse, UR15, !P0 ;  /* 0x0000000f0f007c0c */ /* 0x040fe2000c761270 */
[----:B------:R-:W-:Y:S01]  /*5690*/  IMAD R7, R15, UR5, RZ ;  /* 0x000000050f077c24 */ /* 0x000fe2000f8e02ff */
[----:B------:R-:W-:-:S02]  /*56a0*/  IADD3 R2, P6, PT, R0, R18, RZ ;  /* 0x0000001200027210 */ /* 0x000fc40007fde0ff */
[-C--:B------:R-:W-:Y:S02]  /*56b0*/  LEA.HI.X.SX32 R5, R5, R20.reuse, 0x1, P5 ;  /* 0x0000001405057211 */ /* 0x080fe400028f0eff */
[----:B------:R-:W-:Y:S01]  /*56c0*/  LEA.HI.X.SX32 R3, R0, R20, 0x1, P6 ;  /* 0x0000001400037211 */ /* 0x000fe200030f0eff */
[----:B------:R-:W-:Y:S01]  /*56d0*/  IMAD R0, R13, UR5, RZ ;  /* 0x000000050d007c24 */ /* 0x000fe2000f8e02ff */
[----:B------:R-:W-:Y:S02]  /*56e0*/  IADD3 R6, P6, PT, R7, R18, RZ ;  /* 0x0000001207067210 */ /* 0x000fe40007fde0ff */
[----:B------:R-:W-:Y:S01]  /*56f0*/  ISETP.LT.AND P5, PT, R13, UR15, !P0 ;  /* 0x0000000f0d007c0c */ /* 0x000fe2000c7a1270 */
[----:B------:R-:W1:Y:S01]  /*5700*/  LDS.U16 R17, [R12+UR9] ;  /* 0x000000090c117984 */ /* 0x000e620008000400 */
[----:B------:R-:W-:Y:S01]  /*5710*/  LEA.HI.X.SX32 R7, R7, R20, 0x1, P6 ;  /* 0x0000001407077211 */ /* 0x000fe200030f0eff */
[----:B------:R-:W-:Y:S02]  /*5720*/  IMAD R13, R22, UR5, RZ ;  /* 0x00000005160d7c24 */ /* 0x000fe4000f8e02ff */
[----:B------:R-:W3:Y:S04]  /*5730*/  LDS.U16 R16, [R11+UR9] ;  /* 0x000000090b107984 */ /* 0x000ee80008000400 */
[----:B------:R4:W5:Y:S04]  /*5740*/  LDS.U16 R14, [R12+UR9+0x200] ;  /* 0x000200090c0e7984 */ /* 0x0009680008000400 */
[----:B------:R0:W2:Y:S01]  /*5750*/  LDS.U16 R21, [R11+UR9+0x200] ;  /* 0x000200090b157984 */ /* 0x0000a20008000400 */
[----:B----4-:R-:W-:-:S02]  /*5760*/  IMAD R12, R23, UR5, RZ ;  /* 0x00000005170c7c24 */ /* 0x010fc4000f8e02ff */
[----:B0-----:R-:W-:Y:S01]  /*5770*/  IMAD R11, R24, UR5, RZ ;  /* 0x00000005180b7c24 */ /* 0x001fe2000f8e02ff */
[C---:B-1----:R-:W-:Y:S02]  /*5780*/  PRMT R15, R17.reuse, 0x7770, RZ ;  /* 0x00007770110f7816 */ /* 0x042fe400000000ff */
[----:B------:R-:W-:Y:S02]  /*5790*/  PRMT R17, R17, 0x7771, RZ ;  /* 0x0000777111117816 */ /* 0x000fe400000000ff */
[----:B---3--:R-:W-:Y:S01]  /*57a0*/  PRMT R19, R16, 0x7770, RZ ;  /* 0x0000777010137816 */ /* 0x008fe200000000ff */
[----:B------:R0:W-:Y:S01]  /*57b0*/  @P2 STG.E.U8 desc[UR18][R2.64], R15 ;  /* 0x0000000f02002986 */ /* 0x0001e2000c101112 */
[----:B------:R-:W-:-:S03]  /*57c0*/  IADD3 R8, P2, PT, R0, R18, RZ ;  /* 0x0000001200087210 */ /* 0x000fc60007f5e0ff */
[----:B------:R1:W-:Y:S01]  /*57d0*/  @P4 STG.E.U8 desc[UR18][R4.64], R17 ;  /* 0x0000001104004986 */ /* 0x0003e2000c101112 */
[C---:B------:R-:W-:Y:S01]  /*57e0*/  ISETP.LT.AND P4, PT, R10.reuse, UR15, !P0 ;  /* 0x0000000f0a007c0c */ /* 0x040fe2000c781270 */
[----:B------:R-:W-:Y:S01]  /*57f0*/  IMAD R10, R10, UR5, RZ ;  /* 0x000000050a0a7c24 */ /* 0x000fe2000f8e02ff */
[----:B------:R-:W-:Y:S01]  /*5800*/  LEA.HI.X.SX32 R9, R0, R20, 0x1, P2 ;  /* 0x0000001400097211 */ /* 0x000fe200010f0eff */
[----:B------:R3:W-:Y:S03]  /*5810*/  @P3 STG.E.U8 desc[UR18][R6.64], R19 ;  /* 0x0000001306003986 */ /* 0x0007e6000c101112 */
[-C--:B0-----:R-:W-:Y:S02]  /*5820*/  IADD3 R2, P3, PT, R10, R18.reuse, RZ ;  /* 0x000000120a027210 */ /* 0x081fe40007f7e0ff */
[----:B-----5:R-:W-:Y:S02]  /*5830*/  PRMT R15, R14, 0x7771, RZ ;  /* 0x000077710e0f7816 */ /* 0x020fe400000000ff */
[----:B-1----:R-:W-:-:S02]  /*5840*/  IADD3 R4, P6, PT, R11, R18, RZ ;  /* 0x000000120b047210 */ /* 0x002fc40007fde0ff */
[----:B------:R-:W-:Y:S02]  /*5850*/  LEA.HI.X.SX32 R3, R10, R20, 0x1, P3 ;  /* 0x000000140a037211 */ /* 0x000fe400018f0eff */
[----:B---3--:R-:W-:Y:S02]  /*5860*/  IADD3 R6, P2, PT, R12, R18, RZ ;  /* 0x000000120c067210 */ /* 0x008fe40007f5e0ff */
[----:B------:R-:W-:Y:S02]  /*5870*/  ISETP.LT.AND P3, PT, R24, UR15, !P0 ;  /* 0x0000000f18007c0c */ /* 0x000fe4000c761270 */
[-C--:B------:R-:W-:Y:S02]  /*5880*/  LEA.HI.X.SX32 R7, R12, R20.reuse, 0x1, P2 ;  /* 0x000000140c077211 */ /* 0x080fe400010f0eff */
[----:B------:R-:W-:Y:S02]  /*5890*/  LEA.HI.X.SX32 R5, R11, R20, 0x1, P6 ;  /* 0x000000140b057211 */ /* 0x000fe400030f0eff */
[----:B------:R-:W-:-:S02]  /*58a0*/  ISETP.LT.AND P2, PT, R23, UR15, !P0 ;  /* 0x0000000f17007c0c */ /* 0x000fc4000c741270 */
[C---:B------:R-:W-:Y:S02]  /*58b0*/  IADD3 R10, P6, PT, R13.reuse, R18, RZ ;  /* 0x000000120d0a7210 */ /* 0x040fe40007fde0ff */
[----:B------:R-:W-:Y:S02]  /*58c0*/  ISETP.LT.AND P0, PT, R22, UR15, !P0 ;  /* 0x0000000f16007c0c */ /* 0x000fe4000c701270 */
[----:B------:R-:W-:Y:S02]  /*58d0*/  PRMT R17, R16, 0x7771, RZ ;  /* 0x0000777110117816 */ /* 0x000fe400000000ff */
[----:B------:R-:W-:Y:S02]  /*58e0*/  LEA.HI.X.SX32 R11, R13, R20, 0x1, P6 ;  /* 0x000000140d0b7211 */ /* 0x000fe400030f0eff */
[----:B------:R-:W-:Y:S01]  /*58f0*/  PRMT R13, R14, 0x7770, RZ ;  /* 0x000077700e0d7816 */ /* 0x000fe200000000ff */
[----:B------:R0:W-:Y:S01]  /*5900*/  @P5 STG.E.U8 desc[UR18][R8.64], R17 ;  /* 0x0000001108005986 */ /* 0x0001e2000c101112 */
[----:B--2---:R-:W-:-:S02]  /*5910*/  PRMT R19, R21, 0x7770, RZ ;  /* 0x0000777015137816 */ /* 0x004fc400000000ff */
[----:B------:R-:W-:Y:S01]  /*5920*/  PRMT R21, R21, 0x7771, RZ ;  /* 0x0000777115157816 */ /* 0x000fe200000000ff */
[----:B------:R0:W-:Y:S04]  /*5930*/  @P4 STG.E.U8 desc[UR18][R2.64], R13 ;  /* 0x0000000d02004986 */ /* 0x0001e8000c101112 */
[----:B------:R0:W-:Y:S04]  /*5940*/  @P3 STG.E.U8 desc[UR18][R4.64], R15 ;  /* 0x0000000f04003986 */ /* 0x0001e8000c101112 */
[----:B------:R0:W-:Y:S04]  /*5950*/  @P2 STG.E.U8 desc[UR18][R6.64], R19 ;  /* 0x0000001306002986 */ /* 0x0001e8000c101112 */
[----:B------:R0:W-:Y:S01]  /*5960*/  @P0 STG.E.U8 desc[UR18][R10.64], R21 ;  /* 0x000000150a000986 */ /* 0x0001e2000c101112 */
[----:B------:R-:W-:Y:S06]  /*5970*/  BAR.SYNC.DEFER_BLOCKING 0x0 ;  /* 0x0000000000007b1d */ /* 0x000fec0000010000 */
[----:B------:R-:W-:Y:S05]  /*5980*/  @P1 BRA `(.L_x_13) ;  /* 0x00000000009c1947 */ /* 0x000fea0003800000 */
[----:B------:R-:W1:Y:S01]  /*5990*/  S2UR UR5, SR_CgaCtaId ;  /* 0x00000000000579c3 */ /* 0x000e620000008800 */
[----:B------:R-:W-:Y:S01]  /*59a0*/  NOP ;  /* 0x0000000000007918 */ /* 0x000fe20000000000 */
[----:B------:R-:W-:Y:S01]  /*59b0*/  UMOV UR4, 0x50 ;  /* 0x0000005000047882 */ /* 0x000fe20000000000 */
[----:B------:R-:W-:Y:S02]  /*59c0*/  IMAD.U32 R0, RZ, RZ, UR8 ;  /* 0x00000008ff007e24 */ /* 0x000fe4000f8e00ff */
[----:B0-----:R-:W-:-:S03]  /*59d0*/  IMAD.MOV.U32 R3, RZ, RZ, 0x1 ;  /* 0x00000001ff037424 */ /* 0x001fc600078e00ff */
[----:B------:R-:W-:-:S04]  /*59e0*/  LOP3.LUT R0, R0, 0xffff, RZ, 0xc0, !PT ;  /* 0x0000ffff00007812 */ /* 0x000fc800078ec0ff */
[----:B------:R-:W-:-:S05]  /*59f0*/  SHF.R.U32.HI R0, RZ, 0x5, R0 ;  /* 0x00000005ff007819 */ /* 0x000fca0000011600 */
[----:B------:R-:W-:Y:S01]  /*5a00*/  VIADD R2, R0, 0x10 ;  /* 0x0000001000027836 */ /* 0x000fe20000000000 */
[----:B------:R-:W-:Y:S01]  /*5a10*/  SHF.L.U32 R0, R3, R0, RZ ;  /* 0x0000000003007219 */ /* 0x000fe200000006ff */
[----:B-1----:R-:W-:-:S03]  /*5a20*/  ULEA UR6, UR5, UR4, 0x18 ;  /* 0x0000000405067291 */ /* 0x002fc6000f8ec0ff */
[----:B------:R-:W-:-:S04]  /*5a30*/  SHF.L.U32 R3, R3, R2, RZ ;  /* 0x0000000203037219 */ /* 0x000fc800000006ff */
[----:B------:R-:W-:Y:S02]  /*5a40*/  LOP3.LUT R0, R3, R0, RZ, 0xfc, !PT ;  /* 0x0000000003007212 */ /* 0x000fe400078efcff */
[----:B------:R-:W0:Y:S02]  /*5a50*/  LDS R5, [UR6] ;  /* 0x00000006ff057984 */ /* 0x000e240008000800 */
[C---:B------:R-:W-:Y:S02]  /*5a60*/  LOP3.LUT R2, R0.reuse, 0xffff, RZ, 0xc0, !PT ;  /* 0x0000ffff00027812 */ /* 0x040fe400078ec0ff */
[----:B0-----:R-:W-:-:S04]  /*5a70*/  LOP3.LUT R3, R0, 0xffff, R5, 0x80, !PT ;  /* 0x0000ffff00037812 */ /* 0x001fc800078e8005 */
[----:B------:R-:W-:-:S13]  /*5a80*/  ISETP.NE.AND P0, PT, R3, R2, PT ;  /* 0x000000020300720c */ /* 0x000fda0003f05270 */
[----:B------:R-:W-:Y:S05]  /*5a90*/  @P0 BRA `(.L_x_14) ;  /* 0x0000000000500947 */ /* 0x000fea0003800000 */
[----:B------:R-:W-:Y:S02]  /*5aa0*/  SHF.R.U32.HI R5, RZ, 0x10, R5 ;  /* 0x00000010ff057819 */ /* 0x000fe40000011605 */
[----:B------:R-:W-:-:S04]  /*5ab0*/  SHF.R.U32.HI R2, RZ, 0x10, R0 ;  /* 0x00000010ff027819 */ /* 0x000fc80000011600 */
[----:B------:R-:W-:-:S04]  /*5ac0*/  LOP3.LUT R5, R5, R2, RZ, 0xc0, !PT ;  /* 0x0000000205057212 */ /* 0x000fc800078ec0ff */
[----:B------:R-:W-:-:S13]  /*5ad0*/  ISETP.NE.AND P0, PT, R5, R2, PT ;  /* 0x000000020500720c */ /* 0x000fda0003f05270 */
[----:B------:R-:W-:Y:S05]  /*5ae0*/  @P0 BRA `(.L_x_15) ;  /* 0x0000000000300947 */ /* 0x000fea0003800000 */
[----:B------:R-:W-:Y:S01]  /*5af0*/  R2UR UR4, R0 ;  /* 0x00000000000472ca */ /* 0x000fe200000e0000 */
[----:B------:R-:W-:Y:S01]  /*5b00*/  VOTEU.ANY UR5, UPT, PT ;  /* 0x0000000000057886 */ /* 0x000fe200038e0100 */
[----:B------:R-:W0:Y:S01]  /*5b10*/  S2R R0, SR_LANEID ;  /* 0x0000000000007919 */ /* 0x000e220000000000 */
[----:B------:R-:W-:-:S10]  /*5b20*/  UFLO.U32 UR5, UR5 ;  /* 0x00000005000572bd */ /* 0x000fd400080e0000 */
[----:B------:R-:W-:-:S06]  /*5b30*/  ULOP3.LUT UR4, URZ, UR4, URZ, 0x33, !UPT ;  /* 0x00000004ff047292 */ /* 0x000fcc000f8e33ff */
[----:B------:R-:W-:-:S04]  /*5b40*/  IMAD.U32 R2, RZ, RZ, UR4 ;  /* 0x00000004ff027e24 */ /* 0x000fc8000f8e00ff */
[----:B------:R-:W1:Y:S02]  /*5b50*/  REDUX UR7, R2 ;  /* 0x00000000020773c4 */ /* 0x000e640000000000 */
[----:B------:R2:W-:Y:S01]  /*5b60*/  UTCATOMSWS.AND URZ, UR4 ;  /* 0x0000000400ff79e3 */ /* 0x0005e20008000000 */
[----:B0-----:R-:W-:Y:S01]  /*5b70*/  ISETP.EQ.U32.AND P0, PT, R0, UR5, PT ;  /* 0x0000000500007c0c */ /* 0x001fe2000bf02070 */
[----:B-1----:R-:W-:-:S12]  /*5b80*/  IMAD.U32 R0, RZ, RZ, UR7 ;  /* 0x00000007ff007e24 */ /* 0x002fd8000f8e00ff */
[----:B------:R2:W-:Y:S01]  /*5b90*/  @P0 ATOMS.AND RZ, [UR6], R0 ;  /* 0x00000000ffff098c */ /* 0x0005e2000a800006 */
[----:B------:R-:W-:Y:S05]  /*5ba0*/  BRA `(.L_x_13) ;  /* 0x0000000000147947 */ /* 0x000fea0003800000 */
.L_x_15:
[----:B------:R-:W-:-:S07]  /*5bb0*/  MOV R2, 0x5bd0 ;  /* 0x00005bd000027802 */ /* 0x000fce0000000f00 */
[----:B------:R-:W-:Y:S05]  /*5bc0*/  CALL.REL.NOINC `($__internal_0_$__cuda_sm10x_tcgen05_guardrail_trap_col_being_dealloced_not_returned_by_alloc) ;  /* 0x00000000002c7944 */ /* 0x000fea0003c00000 */
[----:B------:R-:W-:Y:S05]  /*5bd0*/  BRA `(.L_x_13) ;  /* 0x0000000000087947 */ /* 0x000fea0003800000 */
.L_x_14:
[----:B------:R-:W-:-:S07]  /*5be0*/  MOV R2, 0x5c00 ;  /* 0x00005c0000027802 */ /* 0x000fce0000000f00 */
[----:B------:R-:W-:Y:S05]  /*5bf0*/  CALL.REL.NOINC `($__internal_2_$__cuda_sm10x_tcgen05_guardrail_trap_unallocated_columns_being_dealloced) ;  /* 0x0000000000387944 */ /* 0x000fea0003c00000 */
.L_x_13:
[----:B------:R-:W-:Y:S01]  /*5c00*/  NOP ;  /* 0x0000000000007918 */ /* 0x000fe20000000000 */
[----:B--2---:R-:W-:Y:S05]  /*5c10*/  EXIT ;  /* 0x000000000000794d */ /* 0x004fea0003800000 */
.L_x_8:
[----:B------:R-:W0:Y:S02]  /*5c20*/  SYNCS.PHASECHK.TRANS64.TRYWAIT P4, [UR6], R120 ;  /* 0x00000078ff0075a7 */ /* 0x000e240008081106 */
[----:B0-----:R-:W-:Y:S05]  /*5c30*/  @!P4 BRA `(.L_x_8) ;  /* 0xfffffffc00f8c947 */ /* 0x001fea000383ffff */
[----:B------:R-:W-:Y:S05]  /*5c40*/  BRA `(.L_x_16) ;  /* 0xffffffe000d87947 */ /* 0x000fea000383ffff */
.L_x_12:
[----:B------:R-:W1:Y:S02]  /*5c50*/  SYNCS.PHASECHK.TRANS64.TRYWAIT P0, [UR6], R4 ;  /* 0x00000004ff0075a7 */ /* 0x000e640008001106 */
[----:B-1----:R-:W-:Y:S05]  /*5c60*/  @!P0 BRA `(.L_x_12) ;  /* 0xfffffffc00f88947 */ /* 0x002fea000383ffff */
[----:B------:R-:W-:Y:S05]  /*5c70*/  BRA `(.L_x_11) ;  /* 0xfffffff4006c7947 */ /* 0x000fea000383ffff */
        .weak           $__internal_0_$__cuda_sm10x_tcgen05_guardrail_trap_col_being_dealloced_not_returned_by_alloc
        .type           $__internal_0_$__cuda_sm10x_tcgen05_guardrail_trap_col_being_dealloced_not_returned_by_alloc,@function
        .size           $__internal_0_$__cuda_sm10x_tcgen05_guardrail_trap_col_being_dealloced_not_returned_by_alloc,($__internal_1_$__cuda_sm10x_tcgen05_guardrail_trap_phase_invalid_during_alloc - $__internal_0_$__cuda_sm10x_tcgen05_guardrail_trap_col_being_dealloced_not_returned_by_alloc)
$__internal_0_$__cuda_sm10x_tcgen05_guardrail_trap_col_being_dealloced_not_returned_by_alloc:
[----:B------:R-:W-:Y:S05]  /*5c80*/  BPT.TRAP 0x1 ;  /* 0x000000040000795c */ /* 0x000fea0000300000 */
[----:B------:R-:W-:-:S04]  /*5c90*/  IMAD.MOV.U32 R3, RZ, RZ, 0x0 ;  /* 0x00000000ff037424 */ /* 0x000fc800078e00ff */
[----:B------:R-:W-:Y:S05]  /*5ca0*/  RET.REL.NODEC R2 `(matmul_kernel) ;  /* 0xffffffa002d47950 */ /* 0x000fea0003c3ffff */
        .weak           $__internal_1_$__cuda_sm10x_tcgen05_guardrail_trap_phase_invalid_during_alloc
        .type           $__internal_1_$__cuda_sm10x_tcgen05_guardrail_trap_phase_invalid_during_alloc,@function
        .size           $__internal_1_$__cuda_sm10x_tcgen05_guardrail_trap_phase_invalid_during_alloc,($__internal_2_$__cuda_sm10x_tcgen05_guardrail_trap_unallocated_columns_being_dealloced - $__internal_1_$__cuda_sm10x_tcgen05_guardrail_trap_phase_invalid_during_alloc)
$__internal_1_$__cuda_sm10x_tcgen05_guardrail_trap_phase_invalid_during_alloc:
[----:B------:R-:W-:Y:S05]  /*5cb0*/  BPT.TRAP 0x1 ;  /* 0x000000040000795c */ /* 0x000fea0000300000 */
[----:B------:R-:W-:-:S04]  /*5cc0*/  IMAD.MOV.U32 R3, RZ, RZ, 0x0 ;  /* 0x00000000ff037424 */ /* 0x000fc800078e00ff */
[----:B------:R-:W-:Y:S05]  /*5cd0*/  RET.REL.NODEC R2 `(matmul_kernel) ;  /* 0xffffffa002c87950 */ /* 0x000fea0003c3ffff */
        .weak           $__internal_2_$__cuda_sm10x_tcgen05_guardrail_trap_unallocated_columns_being_dealloced
        .type           $__internal_2_$__cuda_sm10x_tcgen05_guardrail_trap_unallocated_columns_being_dealloced,@function
        .size           $__internal_2_$__cuda_sm10x_tcgen05_guardrail_trap_unallocated_columns_being_dealloced,(.L_x_20 - $__internal_2_$__cuda_sm10x_tcgen05_guardrail_trap_unallocated_columns_being_dealloced)
$__internal_2_$__cuda_sm10x_tcgen05_guardrail_trap_unallocated_columns_being_dealloced:
[----:B------:R-:W-:Y:S05]  /*5ce0*/  BPT.TRAP 0x1 ;  /* 0x000000040000795c */ /* 0x000fea0000300000 */
[----:B------:R-:W-:-:S04]  /*5cf0*/  IMAD.MOV.U32 R3, RZ, RZ, 0x0 ;  /* 0x00000000ff037424 */ /* 0x000fc800078e00ff */
[----:B------:R-:W-:Y:S05]  /*5d00*/  RET.REL.NODEC R2 `(matmul_kernel) ;  /* 0xffffffa002bc7950 */ /* 0x000fea0003c3ffff */
.L_x_17:
[----:B------:R-:W-:-:S00]  /*5d10*/  BRA `(.L_x_17) ;  /* 0xfffffffc00fc7947 */ /* 0x000fc0000383ffff */
[----:B------:R-:W-:-:S00]  /*5d20*/  NOP ;  /* 0x0000000000007918 */ /* 0x000fc00000000000 */
        /* <DEDUP_REMOVED lines=13> */
.L_x_20:


//--------------------- .nv.shared.matmul_kernel  --------------------------
	.section	.nv.shared.matmul_kernel,"aw",@nobits
	.sectionflags	@""
	.align	16
	.zero		1024


//--------------------- .nv.shared.reserved.0     --------------------------
	.section	.nv.shared.reserved.0,"aw",@nobits
	.align	8
	.weak		__nv_reservedSMEM_offset_0_alias
	.size		__nv_reservedSMEM_offset_0_alias, 0, 64
	.other		__nv_reservedSMEM_offset_0_alias,@"STO_CUDA_RESERVED_SHARED STV_DEFAULT"
__nv_reservedSMEM_offset_0_alias:
	.zero		0
.nv.shared.reserved.0:
	.zero		64
	.weak		__nv_reservedSMEM_allocation_phase
	.type		__nv_reservedSMEM_allocation_phase,@object
	.size		__nv_reservedSMEM_allocation_phase,(.L_0 - __nv_reservedSMEM_allocation_phase)
__nv_reservedSMEM_allocation_phase:
	.zero		1
.L_0:
	.zero		7
	.weak		__nv_reservedSMEM_devtool_atexit_pc
	.type		__nv_reservedSMEM_devtool_atexit_pc,@object
	.size		__nv_reservedSMEM_devtool_atexit_pc,(__nv_reservedSMEM_allocation_mask - __nv_reservedSMEM_devtool_atexit_pc)
__nv_reservedSMEM_devtool_atexit_pc:
	.zero		8
	.weak		__nv_reservedSMEM_allocation_mask
	.type		__nv_reservedSMEM_allocation_mask,@object
	.size		__nv_reservedSMEM_allocation_mask,(.L_2 - __nv_reservedSMEM_allocation_mask)
__nv_reservedSMEM_allocation_mask:
	.zero		4
.L_2:


//--------------------- .nv.constant0.matmul_kernel --------------------------
	.section	.nv.constant0.matmul_kernel,"a",@progbits
	.sectionflags	@""
	.align	4
.nv.constant0.matmul_kernel:
	.zero		976


//--------------------- SYMBOLS --------------------------

	.type		.nv.reservedSmem.offset0,@object
	.size		.nv.reservedSmem.offset0,0x4
	.type		.nv.reservedSmem.cap,@object
	.size		.nv.reservedSmem.cap,0x4
